//
// Generated by NVIDIA NVVM Compiler
//
// Compiler Build ID: CL-36424714
// Cuda compilation tools, release 13.0, V13.0.88
// Based on NVVM 20.0.0
//

.version 9.0
.target sm_100
.address_size 64

	// .globl	_Z16multiply_and_addPPPfS1_S0_
.func  (.param .align 16 .b8 func_retval0[16]) __internal_trig_reduction_slowpathd
(
	.param .b64 __internal_trig_reduction_slowpathd_param_0
)
;
// _ZZ16multiply_and_addPPPfS1_S0_E5itemp has been demoted
// _ZZ16multiply_and_addPPPfS1_S0_E5qtemp has been demoted
// _ZZ16multiply_mix_addPPsPPPfS2_E5itemp has been demoted
// _ZZ16multiply_mix_addPPsPPPfS2_E5qtemp has been demoted
.global .align 8 .b8 __cudart_i2opi_d[144] = {8, 93, 141, 31, 177, 95, 251, 107, 234, 146, 82, 138, 247, 57, 7, 61, 123, 241, 229, 235, 199, 186, 39, 117, 45, 234, 95, 158, 102, 63, 70, 79, 183, 9, 203, 39, 207, 126, 54, 109, 31, 109, 10, 90, 139, 17, 47, 239, 15, 152, 5, 222, 255, 151, 248, 31, 59, 40, 249, 189, 139, 95, 132, 156, 244, 57, 83, 131, 57, 214, 145, 57, 65, 126, 95, 180, 38, 112, 156, 233, 132, 68, 187, 46, 245, 53, 130, 232, 62, 167, 41, 177, 28, 235, 29, 254, 28, 146, 209, 9, 234, 46, 73, 6, 224, 210, 77, 66, 58, 110, 36, 183, 97, 197, 187, 222, 171, 99, 81, 254, 65, 144, 67, 60, 153, 149, 98, 219, 192, 221, 52, 245, 209, 87, 39, 252, 41, 21, 68, 78, 110, 131, 249, 162};
.global .align 16 .b8 __cudart_sin_cos_coeffs[128] = {70, 210, 176, 44, 241, 229, 90, 190, 146, 227, 172, 105, 227, 29, 199, 62, 161, 98, 219, 25, 160, 1, 42, 191, 24, 8, 17, 17, 17, 17, 129, 63, 84, 85, 85, 85, 85, 85, 197, 191, 0, 0, 0, 0, 0, 0, 0, 0, 0, 0, 0, 0, 0, 0, 0, 0, 100, 129, 253, 32, 131, 255, 168, 189, 40, 133, 239, 193, 167, 238, 33, 62, 217, 230, 6, 142, 79, 126, 146, 190, 233, 188, 221, 25, 160, 1, 250, 62, 71, 93, 193, 22, 108, 193, 86, 191, 81, 85, 85, 85, 85, 85, 165, 63, 0, 0, 0, 0, 0, 0, 224, 191, 0, 0, 0, 0, 0, 0, 240, 63};

.visible .entry _Z16multiply_and_addPPPfS1_S0_(
	.param .u64 .ptr .align 1 _Z16multiply_and_addPPPfS1_S0__param_0,
	.param .u64 .ptr .align 1 _Z16multiply_and_addPPPfS1_S0__param_1,
	.param .u64 .ptr .align 1 _Z16multiply_and_addPPPfS1_S0__param_2
)
{
	.reg .pred 	%p<18>;
	.reg .b32 	%r<72>;
	.reg .b32 	%f<116>;
	.reg .b64 	%rd<39>;
	.reg .b64 	%fd<19>;
	// demoted variable
	.shared .align 4 .b8 _ZZ16multiply_and_addPPPfS1_S0_E5itemp[4096];
	// demoted variable
	.shared .align 4 .b8 _ZZ16multiply_and_addPPPfS1_S0_E5qtemp[4096];
	ld.param.u64 	%rd2, [_Z16multiply_and_addPPPfS1_S0__param_0];
	ld.param.u64 	%rd3, [_Z16multiply_and_addPPPfS1_S0__param_2];
	cvta.to.global.u64 	%rd4, %rd3;
	cvta.to.global.u64 	%rd5, %rd2;
	mov.u32 	%r1, %tid.y;
	mov.u32 	%r64, %ntid.x;
	mov.u32 	%r3, %tid.x;
	mad.lo.s32 	%r4, %r1, %r64, %r3;
	mov.u32 	%r5, %ctaid.x;
	mul.lo.s32 	%r32, %r5, %r64;
	shr.u32 	%r33, %r32, 2;
	shl.b32 	%r34, %r3, 2;
	add.s32 	%r35, %r33, %r34;
	mul.wide.u32 	%rd6, %r1, 8;
	add.s64 	%rd7, %rd5, %rd6;
	ld.global.u64 	%rd8, [%rd7];
	cvta.to.global.u64 	%rd9, %rd8;
	mov.u32 	%r6, %ctaid.y;
	mul.wide.u32 	%rd10, %r6, 8;
	add.s64 	%rd11, %rd9, %rd10;
	ld.global.u64 	%rd12, [%rd11];
	cvta.to.global.u64 	%rd13, %rd12;
	mul.wide.u32 	%rd14, %r35, 4;
	add.s64 	%rd15, %rd13, %rd14;
	ld.global.f32 	%f27, [%rd15];
	cvt.f64.f32 	%fd1, %f27;
	ld.global.f32 	%f28, [%rd15+4];
	cvt.f64.f32 	%fd2, %f28;
	ld.global.f32 	%f29, [%rd15+8];
	cvt.f64.f32 	%fd3, %f29;
	ld.global.f32 	%f30, [%rd15+12];
	cvt.f64.f32 	%fd4, %f30;
	add.s64 	%rd16, %rd4, %rd6;
	ld.global.u64 	%rd17, [%rd16];
	cvta.to.global.u64 	%rd18, %rd17;
	mul.wide.u32 	%rd19, %r34, 4;
	add.s64 	%rd20, %rd18, %rd19;
	ld.global.f32 	%f31, [%rd20];
	ld.global.f32 	%f32, [%rd20+4];
	ld.global.f32 	%f33, [%rd20+8];
	ld.global.f32 	%f34, [%rd20+12];
	cvt.f64.f32 	%fd5, %f31;
	mul.f64 	%fd6, %fd1, %fd5;
	cvt.f64.f32 	%fd7, %f32;
	mul.f64 	%fd8, %fd2, %fd7;
	sub.f64 	%fd9, %fd6, %fd8;
	cvt.f64.f32 	%fd10, %f33;
	fma.rn.f64 	%fd11, %fd3, %fd10, %fd9;
	cvt.f64.f32 	%fd12, %f34;
	mul.f64 	%fd13, %fd4, %fd12;
	sub.f64 	%fd14, %fd11, %fd13;
	cvt.rn.f32.f64 	%f35, %fd14;
	shl.b32 	%r36, %r4, 2;
	mov.u32 	%r37, _ZZ16multiply_and_addPPPfS1_S0_E5itemp;
	add.s32 	%r7, %r37, %r36;
	st.shared.f32 	[%r7], %f35;
	mul.f64 	%fd15, %fd1, %fd7;
	fma.rn.f64 	%fd16, %fd2, %fd5, %fd15;
	fma.rn.f64 	%fd17, %fd4, %fd10, %fd16;
	fma.rn.f64 	%fd18, %fd3, %fd12, %fd17;
	cvt.rn.f32.f64 	%f36, %fd18;
	mov.u32 	%r38, _ZZ16multiply_and_addPPPfS1_S0_E5qtemp;
	add.s32 	%r8, %r38, %r36;
	st.shared.f32 	[%r8], %f36;
	bar.sync 	0;
	and.b32  	%r39, %r64, 1;
	setp.eq.b32 	%p1, %r39, 1;
	@%p1 bra 	$L__BB0_5;
	mov.u32 	%r63, %r64;
$L__BB0_2:
	shr.u32 	%r64, %r63, 1;
	setp.ge.u32 	%p2, %r3, %r64;
	@%p2 bra 	$L__BB0_4;
	shl.b32 	%r40, %r63, 1;
	add.s32 	%r41, %r7, %r40;
	ld.shared.f32 	%f37, [%r41];
	ld.shared.f32 	%f38, [%r7];
	add.f32 	%f39, %f37, %f38;
	st.shared.f32 	[%r7], %f39;
	add.s32 	%r42, %r8, %r40;
	ld.shared.f32 	%f40, [%r42];
	ld.shared.f32 	%f41, [%r8];
	add.f32 	%f42, %f40, %f41;
	st.shared.f32 	[%r8], %f42;
$L__BB0_4:
	bar.sync 	0;
	setp.ne.s32 	%p3, %r63, 0;
	and.b32  	%r43, %r63, 2;
	setp.eq.s32 	%p4, %r43, 0;
	and.pred  	%p5, %p3, %p4;
	mov.u32 	%r63, %r64;
	@%p5 bra 	$L__BB0_2;
$L__BB0_5:
	setp.ne.s32 	%p6, %r3, 0;
	setp.lt.u32 	%p7, %r64, 2;
	or.pred  	%p8, %p6, %p7;
	@%p8 bra 	$L__BB0_19;
	ld.shared.f32 	%f114, [%r7];
	ld.shared.f32 	%f115, [%r8];
	add.s32 	%r12, %r64, -1;
	add.s32 	%r45, %r64, -2;
	and.b32  	%r13, %r12, 7;
	setp.lt.u32 	%p9, %r45, 7;
	mov.b32 	%r70, 1;
	@%p9 bra 	$L__BB0_10;
	and.b32  	%r47, %r12, -8;
	neg.s32 	%r68, %r47;
	add.s32 	%r49, %r36, 16;
	add.s32 	%r66, %r37, %r49;
	add.s32 	%r65, %r38, %r49;
	mov.b32 	%r67, 0;
$L__BB0_8:
	.pragma "nounroll";
	ld.shared.f32 	%f44, [%r66+-12];
	add.f32 	%f45, %f44, %f114;
	ld.shared.f32 	%f46, [%r65+-12];
	add.f32 	%f47, %f46, %f115;
	ld.shared.f32 	%f48, [%r66+-8];
	add.f32 	%f49, %f48, %f45;
	ld.shared.f32 	%f50, [%r65+-8];
	add.f32 	%f51, %f50, %f47;
	ld.shared.f32 	%f52, [%r66+-4];
	add.f32 	%f53, %f52, %f49;
	ld.shared.f32 	%f54, [%r65+-4];
	add.f32 	%f55, %f54, %f51;
	ld.shared.f32 	%f56, [%r66];
	add.f32 	%f57, %f56, %f53;
	ld.shared.f32 	%f58, [%r65];
	add.f32 	%f59, %f58, %f55;
	ld.shared.f32 	%f60, [%r66+4];
	add.f32 	%f61, %f60, %f57;
	ld.shared.f32 	%f62, [%r65+4];
	add.f32 	%f63, %f62, %f59;
	ld.shared.f32 	%f64, [%r66+8];
	add.f32 	%f65, %f64, %f61;
	ld.shared.f32 	%f66, [%r65+8];
	add.f32 	%f67, %f66, %f63;
	ld.shared.f32 	%f68, [%r66+12];
	add.f32 	%f69, %f68, %f65;
	ld.shared.f32 	%f70, [%r65+12];
	add.f32 	%f71, %f70, %f67;
	ld.shared.f32 	%f72, [%r66+16];
	add.f32 	%f114, %f72, %f69;
	ld.shared.f32 	%f73, [%r65+16];
	add.f32 	%f115, %f73, %f71;
	add.s32 	%r68, %r68, 8;
	add.s32 	%r67, %r67, 8;
	add.s32 	%r66, %r66, 32;
	add.s32 	%r65, %r65, 32;
	setp.ne.s32 	%p10, %r68, 0;
	@%p10 bra 	$L__BB0_8;
	add.s32 	%r70, %r67, 1;
$L__BB0_10:
	setp.eq.s32 	%p11, %r13, 0;
	@%p11 bra 	$L__BB0_18;
	and.b32  	%r27, %r12, 3;
	setp.lt.u32 	%p12, %r13, 4;
	@%p12 bra 	$L__BB0_13;
	shl.b32 	%r52, %r70, 2;
	add.s32 	%r53, %r7, %r52;
	ld.shared.f32 	%f75, [%r53];
	add.f32 	%f76, %f75, %f114;
	add.s32 	%r54, %r8, %r52;
	ld.shared.f32 	%f77, [%r54];
	add.f32 	%f78, %f77, %f115;
	ld.shared.f32 	%f79, [%r53+4];
	add.f32 	%f80, %f79, %f76;
	ld.shared.f32 	%f81, [%r54+4];
	add.f32 	%f82, %f81, %f78;
	ld.shared.f32 	%f83, [%r53+8];
	add.f32 	%f84, %f83, %f80;
	ld.shared.f32 	%f85, [%r54+8];
	add.f32 	%f86, %f85, %f82;
	ld.shared.f32 	%f87, [%r53+12];
	add.f32 	%f114, %f87, %f84;
	ld.shared.f32 	%f88, [%r54+12];
	add.f32 	%f115, %f88, %f86;
	add.s32 	%r70, %r70, 4;
$L__BB0_13:
	setp.eq.s32 	%p13, %r27, 0;
	@%p13 bra 	$L__BB0_18;
	setp.eq.s32 	%p14, %r27, 1;
	@%p14 bra 	$L__BB0_16;
	shl.b32 	%r55, %r70, 2;
	add.s32 	%r56, %r7, %r55;
	ld.shared.f32 	%f90, [%r56];
	add.f32 	%f91, %f90, %f114;
	add.s32 	%r57, %r8, %r55;
	ld.shared.f32 	%f92, [%r57];
	add.f32 	%f93, %f92, %f115;
	ld.shared.f32 	%f94, [%r56+4];
	add.f32 	%f114, %f94, %f91;
	ld.shared.f32 	%f95, [%r57+4];
	add.f32 	%f115, %f95, %f93;
	add.s32 	%r70, %r70, 2;
$L__BB0_16:
	and.b32  	%r58, %r12, 1;
	setp.eq.b32 	%p15, %r58, 1;
	not.pred 	%p16, %p15;
	@%p16 bra 	$L__BB0_18;
	shl.b32 	%r59, %r70, 2;
	add.s32 	%r60, %r7, %r59;
	ld.shared.f32 	%f96, [%r60];
	add.f32 	%f114, %f96, %f114;
	add.s32 	%r61, %r8, %r59;
	ld.shared.f32 	%f97, [%r61];
	add.f32 	%f115, %f97, %f115;
$L__BB0_18:
	st.shared.f32 	[%r7], %f114;
	st.shared.f32 	[%r8], %f115;
$L__BB0_19:
	setp.ne.s32 	%p17, %r3, 0;
	bar.sync 	0;
	@%p17 bra 	$L__BB0_21;
	ld.param.u64 	%rd38, [_Z16multiply_and_addPPPfS1_S0__param_1];
	ld.shared.f32 	%f98, [%r7];
	cvta.to.global.u64 	%rd21, %rd38;
	add.s64 	%rd23, %rd21, %rd6;
	ld.global.u64 	%rd24, [%rd23];
	cvta.to.global.u64 	%rd25, %rd24;
	add.s64 	%rd27, %rd25, %rd10;
	ld.global.u64 	%rd28, [%rd27];
	cvta.to.global.u64 	%rd29, %rd28;
	shl.b32 	%r62, %r5, 1;
	mul.wide.u32 	%rd30, %r62, 4;
	add.s64 	%rd31, %rd29, %rd30;
	st.global.f32 	[%rd31], %f98;
	ld.shared.f32 	%f99, [%r8];
	ld.global.u64 	%rd32, [%rd23];
	cvta.to.global.u64 	%rd33, %rd32;
	add.s64 	%rd34, %rd33, %rd10;
	ld.global.u64 	%rd35, [%rd34];
	cvta.to.global.u64 	%rd36, %rd35;
	add.s64 	%rd37, %rd36, %rd30;
	st.global.f32 	[%rd37+4], %f99;
$L__BB0_21:
	ret;

}
	// .globl	_Z16multiply_mix_addPPsPPPfS2_
.visible .entry _Z16multiply_mix_addPPsPPPfS2_(
	.param .u64 .ptr .align 1 _Z16multiply_mix_addPPsPPPfS2__param_0,
	.param .u64 .ptr .align 1 _Z16multiply_mix_addPPsPPPfS2__param_1,
	.param .u64 .ptr .align 1 _Z16multiply_mix_addPPsPPPfS2__param_2
)
{
	.reg .pred 	%p<55>;
	.reg .b16 	%rs<9>;
	.reg .b32 	%r<163>;
	.reg .b32 	%f<196>;
	.reg .b64 	%rd<88>;
	.reg .b64 	%fd<103>;
	// demoted variable
	.shared .align 4 .b8 _ZZ16multiply_mix_addPPsPPPfS2_E5itemp[4096];
	// demoted variable
	.shared .align 4 .b8 _ZZ16multiply_mix_addPPsPPPfS2_E5qtemp[4096];
	ld.param.u64 	%rd19, [_Z16multiply_mix_addPPsPPPfS2__param_0];
	ld.param.u64 	%rd20, [_Z16multiply_mix_addPPsPPPfS2__param_2];
	cvta.to.global.u64 	%rd21, %rd19;
	cvta.to.global.u64 	%rd22, %rd20;
	mov.u32 	%r1, %tid.y;
	mov.u32 	%r2, %ntid.x;
	mov.u32 	%r3, %tid.x;
	mad.lo.s32 	%r4, %r1, %r2, %r3;
	mov.u32 	%r5, %ctaid.x;
	shl.b32 	%r6, %r3, 2;
	mad.lo.s32 	%r63, %r5, %r2, %r6;
	mul.wide.u32 	%rd23, %r1, 8;
	add.s64 	%rd1, %rd22, %rd23;
	ld.global.u64 	%rd24, [%rd1];
	mul.wide.u32 	%rd25, %r6, 4;
	add.s64 	%rd26, %rd24, %rd25;
	ld.f32 	%f29, [%rd26];
	mov.u32 	%r7, %ctaid.y;
	mul.wide.u32 	%rd27, %r7, 8;
	add.s64 	%rd28, %rd21, %rd27;
	ld.global.u64 	%rd29, [%rd28];
	mul.wide.u32 	%rd30, %r63, 2;
	add.s64 	%rd31, %rd29, %rd30;
	ld.u16 	%rs1, [%rd31];
	cvt.rn.f32.s16 	%f30, %rs1;
	mul.f32 	%f31, %f29, %f30;
	ld.f32 	%f32, [%rd26+4];
	add.s32 	%r64, %r63, 1;
	mul.wide.u32 	%rd32, %r64, 2;
	add.s64 	%rd33, %rd29, %rd32;
	ld.u16 	%rs2, [%rd33];
	cvt.rn.f32.s16 	%f33, %rs2;
	mul.f32 	%f34, %f32, %f33;
	sub.f32 	%f35, %f31, %f34;
	ld.f32 	%f36, [%rd26+8];
	add.s32 	%r65, %r63, 2;
	mul.wide.u32 	%rd34, %r65, 2;
	add.s64 	%rd35, %rd29, %rd34;
	ld.u16 	%rs3, [%rd35];
	cvt.rn.f32.s16 	%f37, %rs3;
	fma.rn.f32 	%f38, %f36, %f37, %f35;
	ld.f32 	%f39, [%rd26+12];
	add.s32 	%r66, %r63, 3;
	mul.wide.u32 	%rd36, %r66, 2;
	add.s64 	%rd37, %rd29, %rd36;
	ld.u16 	%rs4, [%rd37];
	cvt.rn.f32.s16 	%f40, %rs4;
	mul.f32 	%f41, %f39, %f40;
	sub.f32 	%f42, %f38, %f41;
	shl.b32 	%r67, %r4, 2;
	mov.u32 	%r68, _ZZ16multiply_mix_addPPsPPPfS2_E5itemp;
	add.s32 	%r8, %r68, %r67;
	st.shared.f32 	[%r8], %f42;
	ld.f32 	%f43, [%rd26];
	ld.u16 	%rs5, [%rd33];
	cvt.rn.f32.s16 	%f44, %rs5;
	ld.f32 	%f45, [%rd26+4];
	ld.u16 	%rs6, [%rd31];
	cvt.rn.f32.s16 	%f46, %rs6;
	mul.f32 	%f47, %f45, %f46;
	fma.rn.f32 	%f48, %f43, %f44, %f47;
	ld.f32 	%f49, [%rd26+8];
	ld.u16 	%rs7, [%rd37];
	cvt.rn.f32.s16 	%f50, %rs7;
	fma.rn.f32 	%f51, %f49, %f50, %f48;
	ld.f32 	%f52, [%rd26+12];
	ld.u16 	%rs8, [%rd35];
	cvt.rn.f32.s16 	%f53, %rs8;
	fma.rn.f32 	%f54, %f52, %f53, %f51;
	mov.u32 	%r69, _ZZ16multiply_mix_addPPsPPPfS2_E5qtemp;
	add.s32 	%r9, %r69, %r67;
	st.shared.f32 	[%r9], %f54;
	bar.sync 	0;
	and.b32  	%r70, %r2, 1;
	setp.eq.b32 	%p1, %r70, 1;
	mov.u32 	%r146, %r2;
	@%p1 bra 	$L__BB1_1;
	bra.uni 	$L__BB1_23;
$L__BB1_1:
	setp.eq.s32 	%p4, %r146, 0;
	mul.lo.s32 	%r75, %r146, -858993459;
	setp.gt.u32 	%p5, %r75, 858993459;
	or.pred  	%p6, %p4, %p5;
	@%p6 bra 	$L__BB1_5;
$L__BB1_2:
	mul.hi.u32 	%r76, %r146, -858993459;
	shr.u32 	%r14, %r76, 2;
	setp.ge.u32 	%p7, %r3, %r14;
	@%p7 bra 	$L__BB1_4;
	ld.shared.f32 	%f61, [%r8];
	shl.b32 	%r77, %r14, 2;
	add.s32 	%r78, %r8, %r77;
	ld.shared.f32 	%f62, [%r78];
	add.f32 	%f63, %f61, %f62;
	add.s32 	%r79, %r78, %r77;
	ld.shared.f32 	%f64, [%r79];
	add.f32 	%f65, %f63, %f64;
	add.s32 	%r80, %r79, %r77;
	ld.shared.f32 	%f66, [%r80];
	add.f32 	%f67, %f65, %f66;
	add.s32 	%r81, %r80, %r77;
	ld.shared.f32 	%f68, [%r81];
	add.f32 	%f69, %f67, %f68;
	st.shared.f32 	[%r8], %f69;
	ld.shared.f32 	%f70, [%r9];
	add.s32 	%r82, %r9, %r77;
	ld.shared.f32 	%f71, [%r82];
	add.f32 	%f72, %f70, %f71;
	add.s32 	%r83, %r82, %r77;
	ld.shared.f32 	%f73, [%r83];
	add.f32 	%f74, %f72, %f73;
	add.s32 	%r84, %r83, %r77;
	ld.shared.f32 	%f75, [%r84];
	add.f32 	%f76, %f74, %f75;
	add.s32 	%r85, %r84, %r77;
	ld.shared.f32 	%f77, [%r85];
	add.f32 	%f78, %f76, %f77;
	st.shared.f32 	[%r9], %f78;
$L__BB1_4:
	bar.sync 	0;
	setp.gt.u32 	%p8, %r146, 4;
	mul.lo.s32 	%r86, %r14, -858993459;
	setp.lt.u32 	%p9, %r86, 858993460;
	and.pred  	%p10, %p8, %p9;
	mov.u32 	%r146, %r14;
	@%p10 bra 	$L__BB1_2;
$L__BB1_5:
	setp.ne.s32 	%p11, %r3, 0;
	setp.lt.u32 	%p12, %r146, 2;
	or.pred  	%p13, %p11, %p12;
	@%p13 bra 	$L__BB1_19;
	ld.shared.f32 	%f194, [%r8];
	ld.shared.f32 	%f195, [%r9];
	add.s32 	%r16, %r146, -1;
	add.s32 	%r88, %r146, -2;
	and.b32  	%r17, %r16, 7;
	setp.lt.u32 	%p14, %r88, 7;
	mov.b32 	%r152, 1;
	@%p14 bra 	$L__BB1_10;
	and.b32  	%r90, %r16, -8;
	neg.s32 	%r150, %r90;
	add.s32 	%r92, %r67, 16;
	add.s32 	%r148, %r68, %r92;
	add.s32 	%r147, %r69, %r92;
	mov.b32 	%r149, 0;
$L__BB1_8:
	.pragma "nounroll";
	ld.shared.f32 	%f80, [%r148+-12];
	add.f32 	%f81, %f80, %f194;
	ld.shared.f32 	%f82, [%r147+-12];
	add.f32 	%f83, %f82, %f195;
	ld.shared.f32 	%f84, [%r148+-8];
	add.f32 	%f85, %f84, %f81;
	ld.shared.f32 	%f86, [%r147+-8];
	add.f32 	%f87, %f86, %f83;
	ld.shared.f32 	%f88, [%r148+-4];
	add.f32 	%f89, %f88, %f85;
	ld.shared.f32 	%f90, [%r147+-4];
	add.f32 	%f91, %f90, %f87;
	ld.shared.f32 	%f92, [%r148];
	add.f32 	%f93, %f92, %f89;
	ld.shared.f32 	%f94, [%r147];
	add.f32 	%f95, %f94, %f91;
	ld.shared.f32 	%f96, [%r148+4];
	add.f32 	%f97, %f96, %f93;
	ld.shared.f32 	%f98, [%r147+4];
	add.f32 	%f99, %f98, %f95;
	ld.shared.f32 	%f100, [%r148+8];
	add.f32 	%f101, %f100, %f97;
	ld.shared.f32 	%f102, [%r147+8];
	add.f32 	%f103, %f102, %f99;
	ld.shared.f32 	%f104, [%r148+12];
	add.f32 	%f105, %f104, %f101;
	ld.shared.f32 	%f106, [%r147+12];
	add.f32 	%f107, %f106, %f103;
	ld.shared.f32 	%f108, [%r148+16];
	add.f32 	%f194, %f108, %f105;
	ld.shared.f32 	%f109, [%r147+16];
	add.f32 	%f195, %f109, %f107;
	add.s32 	%r150, %r150, 8;
	add.s32 	%r149, %r149, 8;
	add.s32 	%r148, %r148, 32;
	add.s32 	%r147, %r147, 32;
	setp.ne.s32 	%p15, %r150, 0;
	@%p15 bra 	$L__BB1_8;
	add.s32 	%r152, %r149, 1;
$L__BB1_10:
	setp.eq.s32 	%p16, %r17, 0;
	@%p16 bra 	$L__BB1_18;
	and.b32  	%r31, %r16, 3;
	setp.lt.u32 	%p17, %r17, 4;
	@%p17 bra 	$L__BB1_13;
	shl.b32 	%r95, %r152, 2;
	add.s32 	%r96, %r8, %r95;
	ld.shared.f32 	%f111, [%r96];
	add.f32 	%f112, %f111, %f194;
	add.s32 	%r97, %r9, %r95;
	ld.shared.f32 	%f113, [%r97];
	add.f32 	%f114, %f113, %f195;
	ld.shared.f32 	%f115, [%r96+4];
	add.f32 	%f116, %f115, %f112;
	ld.shared.f32 	%f117, [%r97+4];
	add.f32 	%f118, %f117, %f114;
	ld.shared.f32 	%f119, [%r96+8];
	add.f32 	%f120, %f119, %f116;
	ld.shared.f32 	%f121, [%r97+8];
	add.f32 	%f122, %f121, %f118;
	ld.shared.f32 	%f123, [%r96+12];
	add.f32 	%f194, %f123, %f120;
	ld.shared.f32 	%f124, [%r97+12];
	add.f32 	%f195, %f124, %f122;
	add.s32 	%r152, %r152, 4;
$L__BB1_13:
	setp.eq.s32 	%p18, %r31, 0;
	@%p18 bra 	$L__BB1_18;
	setp.eq.s32 	%p19, %r31, 1;
	@%p19 bra 	$L__BB1_16;
	shl.b32 	%r98, %r152, 2;
	add.s32 	%r99, %r8, %r98;
	ld.shared.f32 	%f126, [%r99];
	add.f32 	%f127, %f126, %f194;
	add.s32 	%r100, %r9, %r98;
	ld.shared.f32 	%f128, [%r100];
	add.f32 	%f129, %f128, %f195;
	ld.shared.f32 	%f130, [%r99+4];
	add.f32 	%f194, %f130, %f127;
	ld.shared.f32 	%f131, [%r100+4];
	add.f32 	%f195, %f131, %f129;
	add.s32 	%r152, %r152, 2;
$L__BB1_16:
	and.b32  	%r101, %r16, 1;
	setp.eq.b32 	%p20, %r101, 1;
	not.pred 	%p21, %p20;
	@%p21 bra 	$L__BB1_18;
	shl.b32 	%r102, %r152, 2;
	add.s32 	%r103, %r8, %r102;
	ld.shared.f32 	%f132, [%r103];
	add.f32 	%f194, %f132, %f194;
	add.s32 	%r104, %r9, %r102;
	ld.shared.f32 	%f133, [%r104];
	add.f32 	%f195, %f133, %f195;
$L__BB1_18:
	st.shared.f32 	[%r8], %f194;
	st.shared.f32 	[%r9], %f195;
$L__BB1_19:
	setp.ne.s32 	%p22, %r3, 0;
	bar.sync 	0;
	@%p22 bra 	$L__BB1_53;
	ld.global.u64 	%rd38, [%rd1];
	add.s64 	%rd40, %rd38, %rd25;
	ld.f32 	%f134, [%rd40+12];
	ld.f32 	%f135, [%rd40+8];
	div.rn.f32 	%f136, %f134, %f135;
	abs.f32 	%f137, %f136;
	setp.gt.f32 	%p23, %f137, 0f3F800000;
	rcp.approx.ftz.f32 	%f138, %f137;
	selp.f32 	%f139, %f138, %f137, %p23;
	mul.f32 	%f140, %f139, %f139;
	fma.rn.f32 	%f141, %f140, 0f3B2090AA, 0fBC6BE14F;
	fma.rn.f32 	%f142, %f141, %f140, 0f3D23397E;
	fma.rn.f32 	%f143, %f142, %f140, 0fBD948A7A;
	fma.rn.f32 	%f144, %f143, %f140, 0f3DD76B21;
	fma.rn.f32 	%f145, %f144, %f140, 0fBE111E88;
	fma.rn.f32 	%f146, %f145, %f140, 0f3E4CAF60;
	fma.rn.f32 	%f147, %f146, %f140, 0fBEAAAA27;
	mul.f32 	%f148, %f140, %f147;
	fma.rn.f32 	%f149, %f148, %f139, %f139;
	neg.f32 	%f150, %f149;
	fma.rn.f32 	%f151, 0f3F6EE581, 0f3FD774EB, %f150;
	selp.f32 	%f152, %f151, %f149, %p23;
	setp.num.f32 	%p24, %f137, %f137;
	copysign.f32 	%f153, %f136, %f152;
	selp.f32 	%f154, %f153, %f152, %p24;
	ld.f32 	%f155, [%rd40+4];
	ld.f32 	%f156, [%rd40];
	div.rn.f32 	%f157, %f155, %f156;
	abs.f32 	%f158, %f157;
	setp.gt.f32 	%p25, %f158, 0f3F800000;
	rcp.approx.ftz.f32 	%f159, %f158;
	selp.f32 	%f160, %f159, %f158, %p25;
	mul.f32 	%f161, %f160, %f160;
	fma.rn.f32 	%f162, %f161, 0f3B2090AA, 0fBC6BE14F;
	fma.rn.f32 	%f163, %f162, %f161, 0f3D23397E;
	fma.rn.f32 	%f164, %f163, %f161, 0fBD948A7A;
	fma.rn.f32 	%f165, %f164, %f161, 0f3DD76B21;
	fma.rn.f32 	%f166, %f165, %f161, 0fBE111E88;
	fma.rn.f32 	%f167, %f166, %f161, 0f3E4CAF60;
	fma.rn.f32 	%f168, %f167, %f161, 0fBEAAAA27;
	mul.f32 	%f169, %f161, %f168;
	fma.rn.f32 	%f170, %f169, %f160, %f160;
	neg.f32 	%f171, %f170;
	fma.rn.f32 	%f172, 0f3F6EE581, 0f3FD774EB, %f171;
	selp.f32 	%f173, %f172, %f170, %p25;
	setp.num.f32 	%p26, %f158, %f158;
	copysign.f32 	%f174, %f157, %f173;
	selp.f32 	%f175, %f174, %f173, %p26;
	sub.f32 	%f176, %f154, %f175;
	cvt.f64.f32 	%fd24, %f176;
	cvt.rn.f64.u32 	%fd25, %r2;
	mul.f64 	%fd26, %fd25, 0d3FE0000000000000;
	mul.f64 	%fd1, %fd26, %fd24;
	{
	.reg .b32 %temp; 
	mov.b64 	{%temp, %r105}, %fd1;
	}
	and.b32  	%r106, %r105, 2147483647;
	{
	.reg .b32 %temp; 
	mov.b64 	{%r107, %temp}, %fd1;
	}
	mov.f64 	%fd27, 0d401921FB54442D18;
	{
	.reg .b32 %temp; 
	mov.b64 	{%temp, %r108}, %fd27;
	}
	and.b32  	%r110, %r108, 2147483647;
	{
	.reg .b32 %temp; 
	mov.b64 	{%r111, %temp}, %fd27;
	}
	mov.b64 	%fd97, {%r107, %r106};
	mov.b64 	%fd98, {%r111, %r110};
	max.u32 	%r112, %r106, %r110;
	setp.lt.u32 	%p27, %r112, 2146435072;
	@%p27 bra 	$L__BB1_27;
	setp.num.f64 	%p43, %fd97, %fd97;
	setp.num.f64 	%p44, %fd98, %fd98;
	and.pred  	%p45, %p43, %p44;
	@%p45 bra 	$L__BB1_26;
	mov.f64 	%fd37, 0d401921FB54442D18;
	add.rn.f64 	%fd99, %fd1, %fd37;
	bra.uni 	$L__BB1_43;
$L__BB1_23:
	shr.u32 	%r12, %r146, 1;
	setp.ge.u32 	%p2, %r3, %r12;
	@%p2 bra 	$L__BB1_25;
	shl.b32 	%r71, %r146, 1;
	add.s32 	%r72, %r8, %r71;
	ld.shared.f32 	%f55, [%r72];
	ld.shared.f32 	%f56, [%r8];
	add.f32 	%f57, %f55, %f56;
	st.shared.f32 	[%r8], %f57;
	add.s32 	%r73, %r9, %r71;
	ld.shared.f32 	%f58, [%r73];
	ld.shared.f32 	%f59, [%r9];
	add.f32 	%f60, %f58, %f59;
	st.shared.f32 	[%r9], %f60;
$L__BB1_25:
	bar.sync 	0;
	and.b32  	%r74, %r146, 2;
	setp.eq.s32 	%p3, %r74, 0;
	mov.u32 	%r146, %r12;
	@%p3 bra 	$L__BB1_23;
	bra.uni 	$L__BB1_1;
$L__BB1_26:
	setp.eq.f64 	%p46, %fd97, 0d7FF0000000000000;
	selp.f64 	%fd99, 0dFFF8000000000000, %fd1, %p46;
	bra.uni 	$L__BB1_43;
$L__BB1_27:
	setp.eq.f64 	%p28, %fd98, 0d0000000000000000;
	mov.f64 	%fd99, 0dFFF8000000000000;
	@%p28 bra 	$L__BB1_43;
	setp.ltu.f64 	%p29, %fd97, %fd98;
	mov.f64 	%fd99, %fd1;
	@%p29 bra 	$L__BB1_43;
	{
	.reg .b32 %temp; 
	mov.b64 	{%temp, %r113}, %fd97;
	}
	shr.u32 	%r154, %r113, 20;
	{
	.reg .b32 %temp; 
	mov.b64 	{%temp, %r37}, %fd98;
	}
	shr.u32 	%r155, %r37, 20;
	setp.gt.u32 	%p30, %r113, 1048575;
	@%p30 bra 	$L__BB1_31;
	mul.f64 	%fd97, %fd97, 0d4350000000000000;
	{
	.reg .b32 %temp; 
	mov.b64 	{%temp, %r114}, %fd97;
	}
	shr.u32 	%r115, %r114, 20;
	add.s32 	%r116, %r154, %r115;
	add.s32 	%r154, %r116, -54;
$L__BB1_31:
	setp.gt.u32 	%p31, %r37, 1048575;
	@%p31 bra 	$L__BB1_33;
	mul.f64 	%fd98, %fd98, 0d4350000000000000;
	{
	.reg .b32 %temp; 
	mov.b64 	{%temp, %r117}, %fd98;
	}
	shr.u32 	%r118, %r117, 20;
	add.s32 	%r119, %r155, %r118;
	add.s32 	%r155, %r119, -54;
$L__BB1_33:
	mov.b64 	%rd42, %fd97;
	mov.b64 	%rd43, %fd98;
	and.b64  	%rd44, %rd42, 4503599627370495;
	or.b64  	%rd83, %rd44, 4503599627370496;
	and.b64  	%rd45, %rd43, 4503599627370495;
	or.b64  	%rd3, %rd45, 4503599627370496;
	sub.s32 	%r43, %r154, %r155;
	min.s32 	%r44, %r43, 0;
	add.s32 	%r120, %r155, %r44;
	sub.s32 	%r121, %r154, %r120;
	add.s32 	%r122, %r121, 1;
	and.b32  	%r45, %r122, 3;
	setp.eq.s32 	%p32, %r45, 0;
	mov.u32 	%r158, %r43;
	@%p32 bra 	$L__BB1_36;
	neg.s32 	%r156, %r45;
	mov.u32 	%r158, %r43;
$L__BB1_35:
	.pragma "nounroll";
	sub.s64 	%rd46, %rd83, %rd3;
	mov.b64 	%fd29, %rd46;
	{
	.reg .b32 %temp; 
	mov.b64 	{%temp, %r123}, %fd29;
	}
	setp.lt.s32 	%p33, %r123, 0;
	selp.b64 	%rd86, %rd83, %rd46, %p33;
	shl.b64 	%rd83, %rd86, 1;
	add.s32 	%r158, %r158, -1;
	add.s32 	%r156, %r156, 1;
	setp.ne.s32 	%p34, %r156, 0;
	@%p34 bra 	$L__BB1_35;
$L__BB1_36:
	sub.s32 	%r124, %r43, %r44;
	setp.lt.u32 	%p35, %r124, 3;
	@%p35 bra 	$L__BB1_38;
$L__BB1_37:
	sub.s64 	%rd47, %rd83, %rd3;
	mov.b64 	%fd30, %rd47;
	{
	.reg .b32 %temp; 
	mov.b64 	{%temp, %r125}, %fd30;
	}
	setp.lt.s32 	%p36, %r125, 0;
	selp.b64 	%rd48, %rd83, %rd47, %p36;
	shl.b64 	%rd49, %rd48, 1;
	sub.s64 	%rd50, %rd49, %rd3;
	mov.b64 	%fd31, %rd50;
	{
	.reg .b32 %temp; 
	mov.b64 	{%temp, %r126}, %fd31;
	}
	setp.lt.s32 	%p37, %r126, 0;
	selp.b64 	%rd51, %rd49, %rd50, %p37;
	shl.b64 	%rd52, %rd51, 1;
	sub.s64 	%rd53, %rd52, %rd3;
	mov.b64 	%fd32, %rd53;
	{
	.reg .b32 %temp; 
	mov.b64 	{%temp, %r127}, %fd32;
	}
	setp.lt.s32 	%p38, %r127, 0;
	selp.b64 	%rd54, %rd52, %rd53, %p38;
	shl.b64 	%rd55, %rd54, 1;
	sub.s64 	%rd56, %rd55, %rd3;
	mov.b64 	%fd33, %rd56;
	{
	.reg .b32 %temp; 
	mov.b64 	{%temp, %r128}, %fd33;
	}
	setp.lt.s32 	%p39, %r128, 0;
	selp.b64 	%rd86, %rd55, %rd56, %p39;
	shl.b64 	%rd83, %rd86, 1;
	add.s32 	%r53, %r158, -4;
	setp.gt.s32 	%p40, %r158, 3;
	mov.u32 	%r158, %r53;
	@%p40 bra 	$L__BB1_37;
$L__BB1_38:
	and.b64  	%rd13, %rd86, 9223372036854775807;
	setp.eq.s64 	%p41, %rd13, 0;
	mov.b64 	%rd87, 0;
	@%p41 bra 	$L__BB1_42;
	mov.b64 	%fd34, %rd13;
	mul.f64 	%fd35, %fd34, 0d4350000000000000;
	{
	.reg .b32 %temp; 
	mov.b64 	{%temp, %r129}, %fd35;
	}
	shr.u32 	%r130, %r129, 20;
	sub.s32 	%r131, 55, %r130;
	sub.s32 	%r54, %r155, %r131;
	shl.b64 	%rd14, %rd13, %r131;
	setp.gt.s32 	%p42, %r54, 0;
	@%p42 bra 	$L__BB1_41;
	sub.s32 	%r133, 1, %r54;
	shr.u64 	%rd87, %rd14, %r133;
	bra.uni 	$L__BB1_42;
$L__BB1_41:
	add.s32 	%r132, %r54, -1;
	cvt.u64.u32 	%rd58, %r132;
	shl.b64 	%rd59, %rd58, 52;
	add.s64 	%rd87, %rd59, %rd14;
$L__BB1_42:
	mov.b64 	%fd36, %rd87;
	copysign.f64 	%fd99, %fd1, %fd36;
$L__BB1_43:
	cvt.rn.f64.u32 	%fd38, %r5;
	mul.f64 	%fd12, %fd99, %fd38;
	ld.shared.f32 	%f27, [%r8];
	abs.f64 	%fd13, %fd12;
	setp.neu.f64 	%p47, %fd13, 0d7FF0000000000000;
	@%p47 bra 	$L__BB1_45;
	mov.f64 	%fd44, 0d0000000000000000;
	mul.rn.f64 	%fd101, %fd12, %fd44;
	mov.b32 	%r161, 1;
	bra.uni 	$L__BB1_48;
$L__BB1_45:
	mul.f64 	%fd39, %fd12, 0d3FE45F306DC9C883;
	cvt.rni.s32.f64 	%r160, %fd39;
	cvt.rn.f64.s32 	%fd40, %r160;
	fma.rn.f64 	%fd41, %fd40, 0dBFF921FB54442D18, %fd12;
	fma.rn.f64 	%fd42, %fd40, 0dBC91A62633145C00, %fd41;
	fma.rn.f64 	%fd101, %fd40, 0dB97B839A252049C0, %fd42;
	setp.ltu.f64 	%p48, %fd13, 0d41E0000000000000;
	@%p48 bra 	$L__BB1_47;
	{ // callseq 0, 0
	.param .b64 param0;
	st.param.f64 	[param0], %fd12;
	.param .align 16 .b8 retval0[16];
	call.uni (retval0), 
	__internal_trig_reduction_slowpathd, 
	(
	param0
	);
	ld.param.f64 	%fd101, [retval0];
	ld.param.b32 	%r160, [retval0+8];
	} // callseq 0
$L__BB1_47:
	add.s32 	%r161, %r160, 1;
$L__BB1_48:
	setp.neu.f64 	%p49, %fd13, 0d7FF0000000000000;
	shl.b32 	%r136, %r161, 6;
	cvt.u64.u32 	%rd60, %r136;
	and.b64  	%rd61, %rd60, 64;
	mov.u64 	%rd62, __cudart_sin_cos_coeffs;
	add.s64 	%rd63, %rd62, %rd61;
	mul.rn.f64 	%fd45, %fd101, %fd101;
	and.b32  	%r137, %r161, 1;
	setp.eq.b32 	%p50, %r137, 1;
	selp.f64 	%fd46, 0dBDA8FF8320FD8164, 0d3DE5DB65F9785EBA, %p50;
	ld.global.nc.v2.f64 	{%fd47, %fd48}, [%rd63];
	fma.rn.f64 	%fd49, %fd46, %fd45, %fd47;
	fma.rn.f64 	%fd50, %fd49, %fd45, %fd48;
	ld.global.nc.v2.f64 	{%fd51, %fd52}, [%rd63+16];
	fma.rn.f64 	%fd53, %fd50, %fd45, %fd51;
	fma.rn.f64 	%fd54, %fd53, %fd45, %fd52;
	ld.global.nc.v2.f64 	{%fd55, %fd56}, [%rd63+32];
	fma.rn.f64 	%fd57, %fd54, %fd45, %fd55;
	fma.rn.f64 	%fd58, %fd57, %fd45, %fd56;
	fma.rn.f64 	%fd59, %fd58, %fd101, %fd101;
	fma.rn.f64 	%fd60, %fd58, %fd45, 0d3FF0000000000000;
	selp.f64 	%fd61, %fd60, %fd59, %p50;
	and.b32  	%r138, %r161, 2;
	setp.eq.s32 	%p51, %r138, 0;
	mov.f64 	%fd62, 0d0000000000000000;
	sub.f64 	%fd63, %fd62, %fd61;
	selp.f64 	%fd19, %fd61, %fd63, %p51;
	ld.shared.f32 	%f28, [%r9];
	@%p49 bra 	$L__BB1_50;
	mov.f64 	%fd69, 0d0000000000000000;
	mul.rn.f64 	%fd102, %fd12, %fd69;
	mov.b32 	%r162, 0;
	bra.uni 	$L__BB1_52;
$L__BB1_50:
	mul.f64 	%fd64, %fd12, 0d3FE45F306DC9C883;
	cvt.rni.s32.f64 	%r162, %fd64;
	cvt.rn.f64.s32 	%fd65, %r162;
	fma.rn.f64 	%fd66, %fd65, 0dBFF921FB54442D18, %fd12;
	fma.rn.f64 	%fd67, %fd65, 0dBC91A62633145C00, %fd66;
	fma.rn.f64 	%fd102, %fd65, 0dB97B839A252049C0, %fd67;
	setp.ltu.f64 	%p52, %fd13, 0d41E0000000000000;
	@%p52 bra 	$L__BB1_52;
	{ // callseq 1, 0
	.param .b64 param0;
	st.param.f64 	[param0], %fd12;
	.param .align 16 .b8 retval0[16];
	call.uni (retval0), 
	__internal_trig_reduction_slowpathd, 
	(
	param0
	);
	ld.param.f64 	%fd102, [retval0];
	ld.param.b32 	%r162, [retval0+8];
	} // callseq 1
$L__BB1_52:
	ld.param.u64 	%rd81, [_Z16multiply_mix_addPPsPPPfS2__param_1];
	cvt.f64.f32 	%fd70, %f27;
	cvt.f64.f32 	%fd71, %f28;
	shl.b32 	%r141, %r162, 6;
	cvt.u64.u32 	%rd64, %r141;
	and.b64  	%rd65, %rd64, 64;
	add.s64 	%rd67, %rd62, %rd65;
	mul.rn.f64 	%fd72, %fd102, %fd102;
	and.b32  	%r142, %r162, 1;
	setp.eq.b32 	%p53, %r142, 1;
	selp.f64 	%fd73, 0dBDA8FF8320FD8164, 0d3DE5DB65F9785EBA, %p53;
	ld.global.nc.v2.f64 	{%fd74, %fd75}, [%rd67];
	fma.rn.f64 	%fd76, %fd73, %fd72, %fd74;
	fma.rn.f64 	%fd77, %fd76, %fd72, %fd75;
	ld.global.nc.v2.f64 	{%fd78, %fd79}, [%rd67+16];
	fma.rn.f64 	%fd80, %fd77, %fd72, %fd78;
	fma.rn.f64 	%fd81, %fd80, %fd72, %fd79;
	ld.global.nc.v2.f64 	{%fd82, %fd83}, [%rd67+32];
	fma.rn.f64 	%fd84, %fd81, %fd72, %fd82;
	fma.rn.f64 	%fd85, %fd84, %fd72, %fd83;
	fma.rn.f64 	%fd86, %fd85, %fd102, %fd102;
	fma.rn.f64 	%fd87, %fd85, %fd72, 0d3FF0000000000000;
	selp.f64 	%fd88, %fd87, %fd86, %p53;
	and.b32  	%r143, %r162, 2;
	setp.eq.s32 	%p54, %r143, 0;
	mov.f64 	%fd89, 0d0000000000000000;
	sub.f64 	%fd90, %fd89, %fd88;
	selp.f64 	%fd91, %fd88, %fd90, %p54;
	mul.f64 	%fd92, %fd91, %fd71;
	mul.f64 	%fd93, %fd19, %fd70;
	sub.f64 	%fd94, %fd93, %fd92;
	cvt.rn.f32.f64 	%f177, %fd94;
	st.shared.f32 	[%r8], %f177;
	mul.f64 	%fd95, %fd91, %fd70;
	fma.rn.f64 	%fd96, %fd19, %fd71, %fd95;
	cvt.rn.f32.f64 	%f178, %fd96;
	st.shared.f32 	[%r9], %f178;
	cvta.to.global.u64 	%rd68, %rd81;
	add.s64 	%rd70, %rd68, %rd23;
	ld.global.u64 	%rd71, [%rd70];
	mul.wide.u32 	%rd72, %r7, 8;
	add.s64 	%rd73, %rd71, %rd72;
	ld.u64 	%rd74, [%rd73];
	shl.b32 	%r144, %r5, 1;
	mul.wide.u32 	%rd75, %r144, 4;
	add.s64 	%rd76, %rd74, %rd75;
	st.f32 	[%rd76], %f177;
	ld.shared.f32 	%f179, [%r9];
	ld.global.u64 	%rd77, [%rd70];
	add.s64 	%rd78, %rd77, %rd72;
	ld.u64 	%rd79, [%rd78];
	add.s64 	%rd80, %rd79, %rd75;
	st.f32 	[%rd80+4], %f179;
$L__BB1_53:
	ret;

}
.func  (.param .align 16 .b8 func_retval0[16]) __internal_trig_reduction_slowpathd(
	.param .b64 __internal_trig_reduction_slowpathd_param_0
)
{
	.local .align 8 .b8 	__local_depot2[40];
	.reg .b64 	%SP;
	.reg .b64 	%SPL;
	.reg .pred 	%p<10>;
	.reg .b32 	%r<47>;
	.reg .b64 	%rd<74>;
	.reg .b64 	%fd<5>;

	mov.u64 	%SPL, __local_depot2;
	ld.param.f64 	%fd4, [__internal_trig_reduction_slowpathd_param_0];
	add.u64 	%rd1, %SPL, 0;
	{
	.reg .b32 %temp; 
	mov.b64 	{%temp, %r1}, %fd4;
	}
	shr.u32 	%r2, %r1, 20;
	and.b32  	%r3, %r2, 2047;
	setp.eq.s32 	%p1, %r3, 2047;
	mov.b32 	%r46, 0;
	@%p1 bra 	$L__BB2_9;
	add.s32 	%r20, %r3, -1024;
	mov.b64 	%rd20, %fd4;
	shl.b64 	%rd2, %rd20, 11;
	shr.u32 	%r4, %r20, 6;
	sub.s32 	%r45, 15, %r4;
	sub.s32 	%r21, 19, %r4;
	setp.lt.u32 	%p2, %r20, 128;
	selp.b32 	%r6, 18, %r21, %p2;
	setp.ge.s32 	%p3, %r45, %r6;
	mov.b64 	%rd70, 0;
	@%p3 bra 	$L__BB2_4;
	add.s32 	%r23, %r6, %r4;
	neg.s32 	%r43, %r23;
	or.b64  	%rd3, %rd2, -9223372036854775808;
	mov.b64 	%rd70, 0;
	mov.b32 	%r42, 0;
	mov.u64 	%rd25, __cudart_i2opi_d;
	mov.u32 	%r44, %r45;
$L__BB2_3:
	.pragma "nounroll";
	mul.wide.s32 	%rd22, %r42, 8;
	add.s64 	%rd23, %rd1, %rd22;
	mul.wide.s32 	%rd24, %r44, 8;
	add.s64 	%rd26, %rd25, %rd24;
	ld.global.nc.u64 	%rd27, [%rd26];
	{
	.reg .u32 %r0, %r1, %r2, %r3, %alo, %ahi, %blo, %bhi, %clo, %chi;
	mov.b64 	{%alo,%ahi}, %rd27;
	mov.b64 	{%blo,%bhi}, %rd3;
	mov.b64 	{%clo,%chi}, %rd70;
	mad.lo.cc.u32 	%r0, %alo, %blo, %clo;
	madc.hi.cc.u32 	%r1, %alo, %blo, %chi;
	madc.hi.u32 	%r2, %alo, %bhi, 0;
	mad.lo.cc.u32 	%r1, %alo, %bhi, %r1;
	madc.hi.cc.u32 	%r2, %ahi, %blo, %r2;
	madc.hi.u32 	%r3, %ahi, %bhi, 0;
	mad.lo.cc.u32 	%r1, %ahi, %blo, %r1;
	madc.lo.cc.u32 	%r2, %ahi, %bhi, %r2;
	addc.u32 	%r3, %r3, 0;
	mov.b64 	%rd28, {%r0,%r1};
	mov.b64 	%rd70, {%r2,%r3};
	}
	st.local.u64 	[%rd23], %rd28;
	add.s32 	%r44, %r44, 1;
	add.s32 	%r43, %r43, 1;
	add.s32 	%r42, %r42, 1;
	setp.ne.s32 	%p4, %r43, -15;
	mov.u32 	%r45, %r6;
	@%p4 bra 	$L__BB2_3;
$L__BB2_4:
	cvt.s64.s32 	%rd29, %r45;
	cvt.u64.u32 	%rd30, %r4;
	add.s64 	%rd31, %rd30, %rd29;
	shl.b64 	%rd32, %rd31, 3;
	add.s64 	%rd33, %rd1, %rd32;
	st.local.u64 	[%rd33+-120], %rd70;
	and.b32  	%r15, %r2, 63;
	ld.local.u64 	%rd72, [%rd1+16];
	ld.local.u64 	%rd71, [%rd1+24];
	setp.eq.s32 	%p5, %r15, 0;
	@%p5 bra 	$L__BB2_6;
	shl.b64 	%rd34, %rd71, %r15;
	shr.u64 	%rd35, %rd72, 1;
	xor.b32  	%r24, %r15, 63;
	shr.u64 	%rd36, %rd35, %r24;
	or.b64  	%rd71, %rd34, %rd36;
	ld.local.u64 	%rd37, [%rd1+8];
	shl.b64 	%rd38, %rd72, %r15;
	shr.u64 	%rd39, %rd37, 1;
	shr.u64 	%rd40, %rd39, %r24;
	or.b64  	%rd72, %rd38, %rd40;
$L__BB2_6:
	and.b32  	%r25, %r1, -2147483648;
	shr.u64 	%rd41, %rd71, 62;
	cvt.u32.u64 	%r26, %rd41;
	mov.b64 	{%r27, %r28}, %rd71;
	mov.b64 	{%r29, %r30}, %rd72;
	shf.l.wrap.b32 	%r31, %r30, %r27, 2;
	shf.l.wrap.b32 	%r32, %r27, %r28, 2;
	mov.b64 	%rd42, {%r31, %r32};
	shl.b64 	%rd43, %rd72, 2;
	shr.u64 	%rd44, %rd42, 63;
	cvt.u32.u64 	%r33, %rd44;
	add.s32 	%r34, %r33, %r26;
	setp.eq.s32 	%p6, %r25, 0;
	neg.s32 	%r35, %r34;
	selp.b32 	%r46, %r34, %r35, %p6;
	setp.gt.s64 	%p7, %rd42, -1;
	mov.b64 	%rd45, 0;
	{
	.reg .u32 %r0, %r1, %r2, %r3, %a0, %a1, %a2, %a3, %b0, %b1, %b2, %b3;
	mov.b64 	{%a0,%a1}, %rd45;
	mov.b64 	{%a2,%a3}, %rd45;
	mov.b64 	{%b0,%b1}, %rd43;
	mov.b64 	{%b2,%b3}, %rd42;
	sub.cc.u32 	%r0, %a0, %b0;
	subc.cc.u32 	%r1, %a1, %b1;
	subc.cc.u32 	%r2, %a2, %b2;
	subc.u32 	%r3, %a3, %b3;
	mov.b64 	%rd46, {%r0,%r1};
	mov.b64 	%rd47, {%r2,%r3};
	}
	xor.b32  	%r36, %r25, -2147483648;
	selp.b64 	%rd73, %rd42, %rd47, %p7;
	selp.b64 	%rd14, %rd43, %rd46, %p7;
	selp.b32 	%r17, %r25, %r36, %p7;
	clz.b64 	%r37, %rd73;
	cvt.u64.u32 	%rd15, %r37;
	setp.eq.s32 	%p8, %r37, 0;
	@%p8 bra 	$L__BB2_8;
	cvt.u32.u64 	%r38, %rd15;
	and.b32  	%r39, %r38, 63;
	shl.b64 	%rd48, %rd73, %r39;
	shr.u64 	%rd49, %rd14, 1;
	not.b32 	%r40, %r38;
	and.b32  	%r41, %r40, 63;
	shr.u64 	%rd50, %rd49, %r41;
	or.b64  	%rd73, %rd48, %rd50;
$L__BB2_8:
	mov.b64 	%rd51, -3958705157555305931;
	{
	.reg .u32 %r0, %r1, %r2, %r3, %alo, %ahi, %blo, %bhi;
	mov.b64 	{%alo,%ahi}, %rd73;
	mov.b64 	{%blo,%bhi}, %rd51;
	mul.lo.u32 	%r0, %alo, %blo;
	mul.hi.u32 	%r1, %alo, %blo;
	mad.lo.cc.u32 	%r1, %alo, %bhi, %r1;
	madc.hi.u32 	%r2, %alo, %bhi, 0;
	mad.lo.cc.u32 	%r1, %ahi, %blo, %r1;
	madc.hi.cc.u32 	%r2, %ahi, %blo, %r2;
	madc.hi.u32 	%r3, %ahi, %bhi, 0;
	mad.lo.cc.u32 	%r2, %ahi, %bhi, %r2;
	addc.u32 	%r3, %r3, 0;
	mov.b64 	%rd52, {%r0,%r1};
	mov.b64 	%rd53, {%r2,%r3};
	}
	setp.gt.s64 	%p9, %rd53, 0;
	{
	.reg .u32 %r0, %r1, %r2, %r3, %a0, %a1, %a2, %a3, %b0, %b1, %b2, %b3;
	mov.b64 	{%a0,%a1}, %rd52;
	mov.b64 	{%a2,%a3}, %rd53;
	mov.b64 	{%b0,%b1}, %rd52;
	mov.b64 	{%b2,%b3}, %rd53;
	add.cc.u32 	%r0, %a0, %b0;
	addc.cc.u32 	%r1, %a1, %b1;
	addc.cc.u32 	%r2, %a2, %b2;
	addc.u32 	%r3, %a3, %b3;
	mov.b64 	%rd54, {%r0,%r1};
	mov.b64 	%rd55, {%r2,%r3};
	}
	selp.b64 	%rd56, %rd55, %rd53, %p9;
	selp.s64 	%rd57, -1, 0, %p9;
	sub.s64 	%rd58, %rd57, %rd15;
	cvt.u64.u32 	%rd59, %r17;
	shl.b64 	%rd60, %rd59, 32;
	add.s64 	%rd61, %rd56, 1;
	shr.u64 	%rd62, %rd61, 10;
	add.s64 	%rd63, %rd62, 1;
	shr.u64 	%rd64, %rd63, 1;
	shl.b64 	%rd65, %rd58, 52;
	add.s64 	%rd66, %rd65, %rd64;
	add.s64 	%rd67, %rd66, 4602678819172646912;
	or.b64  	%rd68, %rd67, %rd60;
	mov.b64 	%fd4, %rd68;
$L__BB2_9:
	st.param.f64 	[func_retval0], %fd4;
	st.param.b32 	[func_retval0+8], %r46;
	ret;

}


// ===== COMPILED SASS (sm_100) =====

	.target	sm_100

	.elftype	@"ET_EXEC"


//--------------------- .note.nv.tkinfo           --------------------------
	.section	.note.nv.tkinfo,"",@"SHT_NOTE"
	.sectionflags	@"SHF_NOTE_NV_TKINFO"
	.tkinfo
        /*0018*/ 	.word	0x00000002
        /*0030*/ 	.string	""
        /*0030*/ 	.string	"ptxas"
        /*0030*/ 	.string	"Cuda compilation tools, release 13.0, V13.0.88"
        /*0030*/ 	.string	"Build cuda_13.0.r13.0/compiler.36424714_0"
        /*0030*/ 	.string	"-arch sm_100 -m 64 "



//--------------------- .note.nv.cuinfo           --------------------------
	.section	.note.nv.cuinfo,"",@"SHT_NOTE"
	.sectionflags	@"SHF_NOTE_NV_CUINFO"
        /*0018*/ 	.short	0x0002
        /*001a*/ 	.short	0x0064
        /*001c*/ 	.short	0x0082
	.zero		2


//--------------------- .nv.info                  --------------------------
	.section	.nv.info,"",@"SHT_CUDA_INFO"
	.align	4


	//----- nvinfo : EIATTR_REGCOUNT
	.align		4
        /*0000*/ 	.byte	0x04, 0x2f
        /*0002*/ 	.short	(.L_3 - .L_2)
	.align		4
.L_2:
        /*0004*/ 	.word	index@(_Z16multiply_and_addPPPfS1_S0_)
        /*0008*/ 	.word	0x0000001e


	//----- nvinfo : EIATTR_FRAME_SIZE
	.align		4
.L_3:
        /*000c*/ 	.byte	0x04, 0x11
        /*000e*/ 	.short	(.L_5 - .L_4)
	.align		4
.L_4:
        /*0010*/ 	.word	index@(_Z16multiply_and_addPPPfS1_S0_)
        /*0014*/ 	.word	0x00000000


	//----- nvinfo : EIATTR_REGCOUNT
	.align		4
.L_5:
        /*0018*/ 	.byte	0x04, 0x2f
        /*001a*/ 	.short	(.L_7 - .L_6)
	.align		4
.L_6:
        /*001c*/ 	.word	index@(_Z16multiply_mix_addPPsPPPfS2_)
        /*0020*/ 	.word	0x00000020


	//----- nvinfo : EIATTR_FRAME_SIZE
	.align		4
.L_7:
        /*0024*/ 	.byte	0x04, 0x11
        /*0026*/ 	.short	(.L_9 - .L_8)
	.align		4
.L_8:
        /*0028*/ 	.word	index@($_Z16multiply_mix_addPPsPPPfS2_$__internal_trig_reduction_slowpathd)
        /*002c*/ 	.word	0x00000028


	//----- nvinfo : EIATTR_FRAME_SIZE
	.align		4
.L_9:
        /*0030*/ 	.byte	0x04, 0x11
        /*0032*/ 	.short	(.L_11 - .L_10)
	.align		4
.L_10:
        /*0034*/ 	.word	index@($__internal_0_$__cuda_sm3x_div_rn_noftz_f32_slowpath)
        /*0038*/ 	.word	0x00000028


	//----- nvinfo : EIATTR_FRAME_SIZE
	.align		4
.L_11:
        /*003c*/ 	.byte	0x04, 0x11
        /*003e*/ 	.short	(.L_13 - .L_12)
	.align		4
.L_12:
        /*0040*/ 	.word	index@(_Z16multiply_mix_addPPsPPPfS2_)
        /*0044*/ 	.word	0x00000028


	//----- nvinfo : EIATTR_MIN_STACK_SIZE
	.align		4
.L_13:
        /*0048*/ 	.byte	0x04, 0x12
        /*004a*/ 	.short	(.L_15 - .L_14)
	.align		4
.L_14:
        /*004c*/ 	.word	index@(_Z16multiply_mix_addPPsPPPfS2_)
        /*0050*/ 	.word	0x00000028


	//----- nvinfo : EIATTR_MIN_STACK_SIZE
	.align		4
.L_15:
        /*0054*/ 	.byte	0x04, 0x12
        /*0056*/ 	.short	(.L_17 - .L_16)
	.align		4
.L_16:
        /*0058*/ 	.word	index@(_Z16multiply_and_addPPPfS1_S0_)
        /*005c*/ 	.word	0x00000000
.L_17:


//--------------------- .nv.compat                --------------------------
	.section	.nv.compat,"",@"SHT_CUDA_COMPAT_INFO"
	.align	4
        /*0000*/ 	.byte	0x02, 0x09, 0x00, 0x00, 0x02, 0x02, 0x01, 0x00, 0x02, 0x05, 0x05, 0x00, 0x03, 0x07, 0x01, 0x01
        /*0010*/ 	.byte	0x02, 0x03, 0x00, 0x00, 0x02, 0x06, 0x01, 0x00, 0x04, 0x0b, 0x08, 0x00, 0x01, 0x00, 0x00, 0x00
        /*0020*/ 	.byte	0x00, 0x00, 0x00, 0x00


//--------------------- .nv.info._Z16multiply_mix_addPPsPPPfS2_ --------------------------
	.section	.nv.info._Z16multiply_mix_addPPsPPPfS2_,"",@"SHT_CUDA_INFO"
	.sectionflags	@""
	.align	4


	//----- nvinfo : EIATTR_CUDA_API_VERSION
	.align		4
        /*0000*/ 	.byte	0x04, 0x37
        /*0002*/ 	.short	(.L_19 - .L_18)
.L_18:
        /*0004*/ 	.word	0x00000082


	//----- nvinfo : EIATTR_KPARAM_INFO
	.align		4
.L_19:
        /*0008*/ 	.byte	0x04, 0x17
        /*000a*/ 	.short	(.L_21 - .L_20)
.L_20:
        /*000c*/ 	.word	0x00000000
        /*0010*/ 	.short	0x0002
        /*0012*/ 	.short	0x0010
        /*0014*/ 	.byte	0x00, 0xf5, 0x21, 0x00


	//----- nvinfo : EIATTR_KPARAM_INFO
	.align		4
.L_21:
        /*0018*/ 	.byte	0x04, 0x17
        /*001a*/ 	.short	(.L_23 - .L_22)
.L_22:
        /*001c*/ 	.word	0x00000000
        /*0020*/ 	.short	0x0001
        /*0022*/ 	.short	0x0008
        /*0024*/ 	.byte	0x00, 0xf5, 0x21, 0x00


	//----- nvinfo : EIATTR_KPARAM_INFO
	.align		4
.L_23:
        /*0028*/ 	.byte	0x04, 0x17
        /*002a*/ 	.short	(.L_25 - .L_24)
.L_24:
        /*002c*/ 	.word	0x00000000
        /*0030*/ 	.short	0x0000
        /*0032*/ 	.short	0x0000
        /*0034*/ 	.byte	0x00, 0xf5, 0x21, 0x00


	//----- nvinfo : EIATTR_SPARSE_MMA_MASK
	.align		4
.L_25:
        /*0038*/ 	.byte	0x03, 0x50
        /*003a*/ 	.short	0x0000


	//----- nvinfo : EIATTR_MAXREG_COUNT
	.align		4
        /*003c*/ 	.byte	0x03, 0x1b
        /*003e*/ 	.short	0x00ff


	//----- nvinfo : EIATTR_NUM_BARRIERS
	.align		4
        /*0040*/ 	.byte	0x02, 0x4c
        /*0042*/ 	.byte	0x01
	.zero		1


	//----- nvinfo : EIATTR_MERCURY_ISA_VERSION
	.align		4
        /*0044*/ 	.byte	0x03, 0x5f
        /*0046*/ 	.short	0x0101


	//----- nvinfo : EIATTR_VRC_CTA_INIT_COUNT
	.align		4
        /*0048*/ 	.byte	0x02, 0x4a
	.zero		1
	.zero		1


	//----- nvinfo : EIATTR_EXIT_INSTR_OFFSETS
	.align		4
        /*004c*/ 	.byte	0x04, 0x1c
        /*004e*/ 	.short	(.L_27 - .L_26)


	//   ....[0]....
.L_26:
        /*0050*/ 	.word	0x00000f30


	//   ....[1]....
        /*0054*/ 	.word	0x00002440


	//----- nvinfo : EIATTR_CRS_STACK_SIZE
	.align		4
.L_27:
        /*0058*/ 	.byte	0x04, 0x1e
        /*005a*/ 	.short	(.L_29 - .L_28)
.L_28:
        /*005c*/ 	.word	0x00000000


	//----- nvinfo : EIATTR_CBANK_PARAM_SIZE
	.align		4
.L_29:
        /*0060*/ 	.byte	0x03, 0x19
        /*0062*/ 	.short	0x0018


	//----- nvinfo : EIATTR_PARAM_CBANK
	.align		4
        /*0064*/ 	.byte	0x04, 0x0a
        /*0066*/ 	.short	(.L_31 - .L_30)
	.align		4
.L_30:
        /*0068*/ 	.word	index@(.nv.constant0._Z16multiply_mix_addPPsPPPfS2_)
        /*006c*/ 	.short	0x0380
        /*006e*/ 	.short	0x0018


	//----- nvinfo : EIATTR_SW_WAR
	.align		4
.L_31:
        /*0070*/ 	.byte	0x04, 0x36
        /*0072*/ 	.short	(.L_33 - .L_32)
.L_32:
        /*0074*/ 	.word	0x00000008
.L_33:


//--------------------- .nv.info._Z16multiply_and_addPPPfS1_S0_ --------------------------
	.section	.nv.info._Z16multiply_and_addPPPfS1_S0_,"",@"SHT_CUDA_INFO"
	.sectionflags	@""
	.align	4


	//----- nvinfo : EIATTR_CUDA_API_VERSION
	.align		4
        /*0000*/ 	.byte	0x04, 0x37
        /*0002*/ 	.short	(.L_35 - .L_34)
.L_34:
        /*0004*/ 	.word	0x00000082


	//----- nvinfo : EIATTR_KPARAM_INFO
	.align		4
.L_35:
        /*0008*/ 	.byte	0x04, 0x17
        /*000a*/ 	.short	(.L_37 - .L_36)
.L_36:
        /*000c*/ 	.word	0x00000000
        /*0010*/ 	.short	0x0002
        /*0012*/ 	.short	0x0010
        /*0014*/ 	.byte	0x00, 0xf5, 0x21, 0x00


	//----- nvinfo : EIATTR_KPARAM_INFO
	.align		4
.L_37:
        /*0018*/ 	.byte	0x04, 0x17
        /*001a*/ 	.short	(.L_39 - .L_38)
.L_38:
        /*001c*/ 	.word	0x00000000
        /*0020*/ 	.short	0x0001
        /*0022*/ 	.short	0x0008
        /*0024*/ 	.byte	0x00, 0xf5, 0x21, 0x00


	//----- nvinfo : EIATTR_KPARAM_INFO
	.align		4
.L_39:
        /*0028*/ 	.byte	0x04, 0x17
        /*002a*/ 	.short	(.L_41 - .L_40)
.L_40:
        /*002c*/ 	.word	0x00000000
        /*0030*/ 	.short	0x0000
        /*0032*/ 	.short	0x0000
        /*0034*/ 	.byte	0x00, 0xf5, 0x21, 0x00


	//----- nvinfo : EIATTR_SPARSE_MMA_MASK
	.align		4
.L_41:
        /*0038*/ 	.byte	0x03, 0x50
        /*003a*/ 	.short	0x0000


	//----- nvinfo : EIATTR_MAXREG_COUNT
	.align		4
        /*003c*/ 	.byte	0x03, 0x1b
        /*003e*/ 	.short	0x00ff


	//----- nvinfo : EIATTR_NUM_BARRIERS
	.align		4
        /*0040*/ 	.byte	0x02, 0x4c
        /*0042*/ 	.byte	0x01
	.zero		1


	//----- nvinfo : EIATTR_MERCURY_ISA_VERSION
	.align		4
        /*0044*/ 	.byte	0x03, 0x5f
        /*0046*/ 	.short	0x0101


	//----- nvinfo : EIATTR_VRC_CTA_INIT_COUNT
	.align		4
        /*0048*/ 	.byte	0x02, 0x4a
	.zero		1
	.zero		1


	//----- nvinfo : EIATTR_EXIT_INSTR_OFFSETS
	.align		4
        /*004c*/ 	.byte	0x04, 0x1c
        /*004e*/ 	.short	(.L_43 - .L_42)


	//   ....[0]....
.L_42:
        /*0050*/ 	.word	0x00000bf0


	//   ....[1]....
        /*0054*/ 	.word	0x00000cf0


	//----- nvinfo : EIATTR_CRS_STACK_SIZE
	.align		4
.L_43:
        /*0058*/ 	.byte	0x04, 0x1e
        /*005a*/ 	.short	(.L_45 - .L_44)
.L_44:
        /*005c*/ 	.word	0x00000000


	//----- nvinfo : EIATTR_CBANK_PARAM_SIZE
	.align		4
.L_45:
        /*0060*/ 	.byte	0x03, 0x19
        /*0062*/ 	.short	0x0018


	//----- nvinfo : EIATTR_PARAM_CBANK
	.align		4
        /*0064*/ 	.byte	0x04, 0x0a
        /*0066*/ 	.short	(.L_47 - .L_46)
	.align		4
.L_46:
        /*0068*/ 	.word	index@(.nv.constant0._Z16multiply_and_addPPPfS1_S0_)
        /*006c*/ 	.short	0x0380
        /*006e*/ 	.short	0x0018


	//----- nvinfo : EIATTR_SW_WAR
	.align		4
.L_47:
        /*0070*/ 	.byte	0x04, 0x36
        /*0072*/ 	.short	(.L_49 - .L_48)
.L_48:
        /*0074*/ 	.word	0x00000008
.L_49:


//--------------------- .nv.callgraph             --------------------------
	.section	.nv.callgraph,"",@"SHT_CUDA_CALLGRAPH"
	.align	4
	.sectionentsize	8
	.align		4
        /*0000*/ 	.word	0x00000000
	.align		4
        /*0004*/ 	.word	0xffffffff
	.align		4
        /*0008*/ 	.word	0x00000000
	.align		4
        /*000c*/ 	.word	0xfffffffe
	.align		4
        /*0010*/ 	.word	0x00000000
	.align		4
        /*0014*/ 	.word	0xfffffffd
	.align		4
        /*0018*/ 	.word	0x00000000
	.align		4
        /*001c*/ 	.word	0xfffffffc


//--------------------- .nv.constant4             --------------------------
	.section	.nv.constant4,"a",@progbits
	.align	8
	.align		8
.nv.constant4:
        /*0000*/ 	.dword	__cudart_i2opi_d
	.align		8
        /*0008*/ 	.dword	__cudart_sin_cos_coeffs


//--------------------- .text._Z16multiply_mix_addPPsPPPfS2_ --------------------------
	.section	.text._Z16multiply_mix_addPPsPPPfS2_,"ax",@progbits
	.align	128
        .global         _Z16multiply_mix_addPPsPPPfS2_
        .type           _Z16multiply_mix_addPPsPPPfS2_,@function
        .size           _Z16multiply_mix_addPPsPPPfS2_,(.L_x_69 - _Z16multiply_mix_addPPsPPPfS2_)
        .other          _Z16multiply_mix_addPPsPPPfS2_,@"STO_CUDA_ENTRY STV_DEFAULT"
_Z16multiply_mix_addPPsPPPfS2_:
.text._Z16multiply_mix_addPPsPPPfS2_:
[----:B------:R-:W0:Y:S01]  /*0000*/  LDC R1, c[0x0][0x37c] ;  /* 0x0000df00ff017b82 */ /* 0x000e220000000800 */
[----:B------:R-:W1:Y:S07]  /*0010*/  S2R R3, SR_CTAID.Y ;  /* 0x0000000000037919 */ /* 0x000e6e0000002600 */
[----:B------:R-:W1:Y:S01]  /*0020*/  LDC.64 R16, c[0x0][0x380] ;  /* 0x0000e000ff107b82 */ /* 0x000e620000000a00 */
[----:B------:R-:W2:Y:S01]  /*0030*/  LDCU.64 UR8, c[0x0][0x358] ;  /* 0x00006b00ff0877ac */ /* 0x000ea20008000a00 */
[----:B0-----:R-:W-:Y:S01]  /*0040*/  VIADD R1, R1, 0xffffffd8 ;  /* 0xffffffd801017836 */ /* 0x001fe20000000000 */
[----:B------:R-:W0:Y:S05]  /*0050*/  S2R R2, SR_TID.Y ;  /* 0x0000000000027919 */ /* 0x000e2a0000002200 */
[----:B------:R-:W0:Y:S01]  /*0060*/  LDC.64 R6, c[0x0][0x390] ;  /* 0x0000e400ff067b82 */ /* 0x000e220000000a00 */
[----:B-1----:R-:W-:-:S06]  /*0070*/  IMAD.WIDE.U32 R16, R3, 0x8, R16 ;  /* 0x0000000803107825 */ /* 0x002fcc00078e0010 */
[----:B--2---:R-:W2:Y:S01]  /*0080*/  LDG.E.64 R16, desc[UR8][R16.64] ;  /* 0x0000000810107981 */ /* 0x004ea2000c1e1b00 */
[----:B0-----:R-:W-:-:S05]  /*0090*/  IMAD.WIDE.U32 R6, R2, 0x8, R6 ;  /* 0x0000000802067825 */ /* 0x001fca00078e0006 */
[----:B------:R-:W3:Y:S01]  /*00a0*/  LDG.E.64 R20, desc[UR8][R6.64] ;  /* 0x0000000806147981 */ /* 0x000ee2000c1e1b00 */
[----:B------:R-:W0:Y:S01]  /*00b0*/  LDCU UR7, c[0x0][0x360] ;  /* 0x00006c00ff0777ac */ /* 0x000e220008000800 */
[----:B------:R-:W1:Y:S01]  /*00c0*/  S2R R9, SR_TID.X ;  /* 0x0000000000097919 */ /* 0x000e620000002100 */
[----:B------:R-:W0:Y:S01]  /*00d0*/  S2R R0, SR_CTAID.X ;  /* 0x0000000000007919 */ /* 0x000e220000002500 */
[----:B-1----:R-:W-:-:S04]  /*00e0*/  IMAD.SHL.U32 R5, R9, 0x4, RZ ;  /* 0x0000000409057824 */ /* 0x002fc800078e00ff */
[----:B0-----:R-:W-:-:S04]  /*00f0*/  IMAD R15, R0, UR7, R5 ;  /* 0x00000007000f7c24 */ /* 0x001fc8000f8e0205 */
[C---:B------:R-:W-:Y:S02]  /*0100*/  VIADD R13, R15.reuse, 0x1 ;  /* 0x000000010f0d7836 */ /* 0x040fe40000000000 */
[C---:B------:R-:W-:Y:S02]  /*0110*/  VIADD R19, R15.reuse, 0x2 ;  /* 0x000000020f137836 */ /* 0x040fe40000000000 */
[----:B------:R-:W-:Y:S02]  /*0120*/  VIADD R23, R15, 0x3 ;  /* 0x000000030f177836 */ /* 0x000fe40000000000 */
[----:B--2---:R-:W-:-:S04]  /*0130*/  IMAD.WIDE.U32 R12, R13, 0x2, R16 ;  /* 0x000000020d0c7825 */ /* 0x004fc800078e0010 */
[--C-:B------:R-:W-:Y:S01]  /*0140*/  IMAD.WIDE.U32 R10, R15, 0x2, R16.reuse ;  /* 0x000000020f0a7825 */ /* 0x100fe200078e0010 */
[----:B------:R-:W2:Y:S03]  /*0150*/  LD.E.U16 R8, desc[UR8][R12.64] ;  /* 0x000000080c087980 */ /* 0x000ea6000c101500 */
[--C-:B------:R-:W-:Y:S01]  /*0160*/  IMAD.WIDE.U32 R14, R19, 0x2, R16.reuse ;  /* 0x00000002130e7825 */ /* 0x100fe200078e0010 */
[----:B------:R-:W4:Y:S03]  /*0170*/  LD.E.U16 R18, desc[UR8][R10.64] ;  /* 0x000000080a127980 */ /* 0x000f26000c101500 */
[----:B------:R-:W-:Y:S01]  /*0180*/  IMAD.WIDE.U32 R16, R23, 0x2, R16 ;  /* 0x0000000217107825 */ /* 0x000fe200078e0010 */
[----:B------:R-:W5:Y:S03]  /*0190*/  LD.E.U16 R26, desc[UR8][R14.64] ;  /* 0x000000080e1a7980 */ /* 0x000f66000c101500 */
[----:B---3--:R-:W-:Y:S01]  /*01a0*/  IMAD.WIDE.U32 R20, R5, 0x4, R20 ;  /* 0x0000000405147825 */ /* 0x008fe200078e0014 */
[----:B------:R-:W3:Y:S04]  /*01b0*/  LD.E.U16 R23, desc[UR8][R16.64] ;  /* 0x0000000810177980 */ /* 0x000ee8000c101500 */
[----:B------:R-:W3:Y:S04]  /*01c0*/  LD.E R24, desc[UR8][R20.64+0x4] ;  /* 0x0000040814187980 */ /* 0x000ee8000c101900 */
[----:B------:R-:W3:Y:S04]  /*01d0*/  LD.E R19, desc[UR8][R20.64] ;  /* 0x0000000814137980 */ /* 0x000ee8000c101900 */
[----:B------:R-:W3:Y:S04]  /*01e0*/  LD.E R22, desc[UR8][R20.64+0x8] ;  /* 0x0000080814167980 */ /* 0x000ee8000c101900 */
[----:B------:R-:W3:Y:S01]  /*01f0*/  LD.E R4, desc[UR8][R20.64+0xc] ;  /* 0x00000c0814047980 */ /* 0x000ee2000c101900 */
[----:B------:R-:W0:Y:S01]  /*0200*/  S2UR UR5, SR_CgaCtaId ;  /* 0x00000000000579c3 */ /* 0x000e220000008800 */
[----:B------:R-:W-:-:S02]  /*0210*/  UMOV UR4, 0x400 ;  /* 0x0000040000047882 */ /* 0x000fc40000000000 */
[----:B0-----:R-:W-:Y:S01]  /*0220*/  ULEA UR6, UR5, UR4, 0x18 ;  /* 0x0000000405067291 */ /* 0x001fe2000f8ec0ff */
[----:B--2---:R-:W3:Y:S08]  /*0230*/  I2F.S16 R25, R8 ;  /* 0x0000000800197306 */ /* 0x004ef00000101400 */
[----:B----4-:R-:W0:Y:S08]  /*0240*/  I2F.S16 R18, R18 ;  /* 0x0000001200127306 */ /* 0x010e300000101400 */
[----:B-----5:R-:W1:Y:S01]  /*0250*/  I2F.S16 R26, R26 ;  /* 0x0000001a001a7306 */ /* 0x020e620000101400 */
[----:B---3--:R-:W-:-:S07]  /*0260*/  FMUL R24, R24, R25 ;  /* 0x0000001918187220 */ /* 0x008fce0000400000 */
[----:B------:R-:W2:Y:S01]  /*0270*/  I2F.S16 R23, R23 ;  /* 0x0000001700177306 */ /* 0x000ea20000101400 */
[----:B0-----:R-:W-:Y:S01]  /*0280*/  FFMA R25, R19, R18, -R24 ;  /* 0x0000001213197223 */ /* 0x001fe20000000818 */
[----:B------:R-:W-:-:S03]  /*0290*/  IMAD R19, R2, UR7, R9 ;  /* 0x0000000702137c24 */ /* 0x000fc6000f8e0209 */
[----:B-1----:R-:W-:Y:S02]  /*02a0*/  FFMA R25, R22, R26, R25 ;  /* 0x0000001a16197223 */ /* 0x002fe40000000019 */
[----:B------:R-:W-:Y:S02]  /*02b0*/  LEA R18, R19, UR6, 0x2 ;  /* 0x0000000613127c11 */ /* 0x000fe4000f8e10ff */
[----:B--2---:R-:W-:-:S05]  /*02c0*/  FFMA R25, -R4, R23, R25 ;  /* 0x0000001704197223 */ /* 0x004fca0000000119 */
[----:B------:R0:W-:Y:S04]  /*02d0*/  STS [R18], R25 ;  /* 0x0000001912007388 */ /* 0x0001e80000000800 */
[----:B------:R-:W2:Y:S04]  /*02e0*/  LD.E.U16 R10, desc[UR8][R10.64] ;  /* 0x000000080a0a7980 */ /* 0x000ea8000c101500 */
[----:B------:R-:W3:Y:S04]  /*02f0*/  LD.E.U16 R12, desc[UR8][R12.64] ;  /* 0x000000080c0c7980 */ /* 0x000ee8000c101500 */
[----:B------:R1:W4:Y:S04]  /*0300*/  LD.E.U16 R17, desc[UR8][R16.64] ;  /* 0x0000000810117980 */ /* 0x000328000c101500 */
[----:B------:R-:W5:Y:S04]  /*0310*/  LD.E.U16 R14, desc[UR8][R14.64] ;  /* 0x000000080e0e7980 */ /* 0x000f68000c101500 */
[----:B------:R-:W5:Y:S04]  /*0320*/  LD.E R8, desc[UR8][R20.64+0x4] ;  /* 0x0000040814087980 */ /* 0x000f68000c101900 */
[----:B------:R-:W5:Y:S04]  /*0330*/  LD.E R4, desc[UR8][R20.64] ;  /* 0x0000000814047980 */ /* 0x000f68000c101900 */
[----:B------:R-:W5:Y:S04]  /*0340*/  LD.E R29, desc[UR8][R20.64+0x8] ;  /* 0x00000808141d7980 */ /* 0x000f68000c101900 */
[----:B------:R-:W5:Y:S01]  /*0350*/  LD.E R24, desc[UR8][R20.64+0xc] ;  /* 0x00000c0814187980 */ /* 0x000f62000c101900 */
[----:B------:R-:W-:-:S04]  /*0360*/  UIADD3 UR4, UPT, UPT, UR4, 0x1000, URZ ;  /* 0x0000100004047890 */ /* 0x000fc8000fffe0ff */
[----:B------:R-:W-:-:S06]  /*0370*/  ULEA UR4, UR5, UR4, 0x18 ;  /* 0x0000000405047291 */ /* 0x000fcc000f8ec0ff */
[----:B-1----:R-:W-:Y:S01]  /*0380*/  LEA R16, R19, UR4, 0x2 ;  /* 0x0000000413107c11 */ /* 0x002fe2000f8e10ff */
[----:B------:R-:W-:-:S04]  /*0390*/  ULOP3.LUT UR5, UR7, 0x1, URZ, 0xc0, !UPT ;  /* 0x0000000107057892 */ /* 0x000fc8000f8ec0ff */
[----:B------:R-:W-:Y:S01]  /*03a0*/  UISETP.NE.U32.AND UP0, UPT, UR5, 0x1, UPT ;  /* 0x000000010500788c */ /* 0x000fe2000bf05070 */
[----:B------:R-:W-:Y:S01]  /*03b0*/  IMAD.U32 R11, RZ, RZ, UR7 ;  /* 0x00000007ff0b7e24 */ /* 0x000fe2000f8e00ff */
[----:B--2---:R-:W5:Y:S08]  /*03c0*/  I2F.S16 R27, R10 ;  /* 0x0000000a001b7306 */ /* 0x004f700000101400 */
[----:B---3--:R-:W1:Y:S08]  /*03d0*/  I2F.S16 R23, R12 ;  /* 0x0000000c00177306 */ /* 0x008e700000101400 */
[----:B----4-:R-:W2:Y:S01]  /*03e0*/  I2F.S16 R22, R17 ;  /* 0x0000001100167306 */ /* 0x010ea20000101400 */
[----:B-----5:R-:W-:-:S07]  /*03f0*/  FMUL R27, R8, R27 ;  /* 0x0000001b081b7220 */ /* 0x020fce0000400000 */
[----:B------:R-:W3:Y:S01]  /*0400*/  I2F.S16 R13, R14 ;  /* 0x0000000e000d7306 */ /* 0x000ee20000101400 */
[----:B-1----:R-:W-:-:S04]  /*0410*/  FFMA R4, R4, R23, R27 ;  /* 0x0000001704047223 */ /* 0x002fc8000000001b */
[----:B--2---:R-:W-:-:S04]  /*0420*/  FFMA R4, R29, R22, R4 ;  /* 0x000000161d047223 */ /* 0x004fc80000000004 */
[----:B---3--:R-:W-:-:S05]  /*0430*/  FFMA R13, R24, R13, R4 ;  /* 0x0000000d180d7223 */ /* 0x008fca0000000004 */
[----:B------:R0:W-:Y:S01]  /*0440*/  STS [R16], R13 ;  /* 0x0000000d10007388 */ /* 0x0001e20000000800 */
[----:B------:R-:W-:Y:S06]  /*0450*/  BAR.SYNC.DEFER_BLOCKING 0x0 ;  /* 0x0000000000007b1d */ /* 0x000fec0000010000 */
[----:B------:R-:W-:Y:S05]  /*0460*/  BRA.U !UP0, `(.L_x_0) ;  /* 0x00000001084c7547 */ /* 0x000fea000b800000 */
.L_x_3:
[----:B------:R-:W-:Y:S01]  /*0470*/  SHF.R.U32.HI R10, RZ, 0x1, R11 ;  /* 0x00000001ff0a7819 */ /* 0x000fe2000001160b */
[----:B------:R-:W-:Y:S03]  /*0480*/  BSSY.RECONVERGENT B0, `(.L_x_1) ;  /* 0x000000d000007945 */ /* 0x000fe60003800200 */
[----:B------:R-:W-:-:S13]  /*0490*/  ISETP.GE.U32.AND P0, PT, R9, R10, PT ;  /* 0x0000000a0900720c */ /* 0x000fda0003f06070 */
[----:B-1----:R-:W-:Y:S05]  /*04a0*/  @P0 BRA `(.L_x_2) ;  /* 0x0000000000280947 */ /* 0x002fea0003800000 */
[C---:B------:R-:W-:Y:S01]  /*04b0*/  IMAD R4, R11.reuse, 0x2, R18 ;  /* 0x000000020b047824 */ /* 0x040fe200078e0212 */
[----:B0-----:R-:W-:Y:S01]  /*04c0*/  LDS R13, [R18] ;  /* 0x00000000120d7984 */ /* 0x001fe20000000800 */
[----:B------:R-:W-:-:S04]  /*04d0*/  IMAD R8, R11, 0x2, R16 ;  /* 0x000000020b087824 */ /* 0x000fc800078e0210 */
[----:B------:R-:W0:Y:S02]  /*04e0*/  LDS R4, [R4] ;  /* 0x0000000004047984 */ /* 0x000e240000000800 */
[----:B0-----:R-:W-:-:S05]  /*04f0*/  FADD R13, R4, R13 ;  /* 0x0000000d040d7221 */ /* 0x001fca0000000000 */
[----:B------:R-:W-:Y:S04]  /*0500*/  STS [R18], R13 ;  /* 0x0000000d12007388 */ /* 0x000fe80000000800 */
[----:B------:R-:W-:Y:S04]  /*0510*/  LDS R8, [R8] ;  /* 0x0000000008087984 */ /* 0x000fe80000000800 */
[----:B------:R-:W0:Y:S02]  /*0520*/  LDS R15, [R16] ;  /* 0x00000000100f7984 */ /* 0x000e240000000800 */
[----:B0-----:R-:W-:-:S05]  /*0530*/  FADD R15, R8, R15 ;  /* 0x0000000f080f7221 */ /* 0x001fca0000000000 */
[----:B------:R1:W-:Y:S02]  /*0540*/  STS [R16], R15 ;  /* 0x0000000f10007388 */ /* 0x0003e40000000800 */
.L_x_2:
[----:B------:R-:W-:Y:S05]  /*0550*/  BSYNC.RECONVERGENT B0 ;  /* 0x0000000000007941 */ /* 0x000fea0003800200 */
.L_x_1:
[----:B------:R-:W-:Y:S01]  /*0560*/  BAR.SYNC.DEFER_BLOCKING 0x0 ;  /* 0x0000000000007b1d */ /* 0x000fe20000010000 */
[----:B------:R-:W-:Y:S01]  /*0570*/  LOP3.LUT P0, RZ, R11, 0x2, RZ, 0xc0, !PT ;  /* 0x000000020bff7812 */ /* 0x000fe2000780c0ff */
[----:B------:R-:W-:-:S12]  /*0580*/  IMAD.MOV.U32 R11, RZ, RZ, R10 ;  /* 0x000000ffff0b7224 */ /* 0x000fd800078e000a */
[----:B------:R-:W-:Y:S05]  /*0590*/  @!P0 BRA `(.L_x_3) ;  /* 0xfffffffc00b48947 */ /* 0x000fea000383ffff */
.L_x_0:
[----:B------:R-:W-:-:S05]  /*05a0*/  IMAD R4, R11, -0x33333333, RZ ;  /* 0xcccccccd0b047824 */ /* 0x000fca00078e02ff */
[----:B------:R-:W-:-:S04]  /*05b0*/  ISETP.GT.U32.AND P0, PT, R4, 0x33333333, PT ;  /* 0x333333330400780c */ /* 0x000fc80003f04070 */
[----:B------:R-:W-:-:S13]  /*05c0*/  ISETP.EQ.OR P0, PT, R11, RZ, P0 ;  /* 0x000000ff0b00720c */ /* 0x000fda0000702670 */
[----:B------:R-:W-:Y:S05]  /*05d0*/  @P0 BRA `(.L_x_4) ;  /* 0x0000000000a00947 */ /* 0x000fea0003800000 */
.L_x_7:
[----:B0-----:R-:W-:Y:S01]  /*05e0*/  IMAD.HI.U32 R13, R11, -0x33333333, RZ ;  /* 0xcccccccd0b0d7827 */ /* 0x001fe200078e00ff */
[----:B------:R-:W-:Y:S04]  /*05f0*/  BSSY.RECONVERGENT B0, `(.L_x_5) ;  /* 0x0000020000007945 */ /* 0x000fe80003800200 */
[----:B------:R-:W-:-:S04]  /*0600*/  SHF.R.U32.HI R13, RZ, 0x2, R13 ;  /* 0x00000002ff0d7819 */ /* 0x000fc8000001160d */
[----:B------:R-:W-:-:S13]  /*0610*/  ISETP.GE.U32.AND P0, PT, R9, R13, PT ;  /* 0x0000000d0900720c */ /* 0x000fda0003f06070 */
[----:B------:R-:W-:Y:S05]  /*0620*/  @P0 BRA `(.L_x_6) ;  /* 0x0000000000700947 */ /* 0x000fea0003800000 */
[C---:B------:R-:W-:Y:S01]  /*0630*/  IMAD R8, R13.reuse, 0x4, R18 ;  /* 0x000000040d087824 */ /* 0x040fe200078e0212 */
[----:B------:R-:W-:Y:S01]  /*0640*/  LDS R4, [R18] ;  /* 0x0000000012047984 */ /* 0x000fe20000000800 */
[C---:B------:R-:W-:Y:S02]  /*0650*/  IMAD R20, R13.reuse, 0x4, R16 ;  /* 0x000000040d147824 */ /* 0x040fe400078e0210 */
[C---:B------:R-:W-:Y:S01]  /*0660*/  IMAD R10, R13.reuse, 0x4, R8 ;  /* 0x000000040d0a7824 */ /* 0x040fe200078e0208 */
[----:B-1----:R0:W1:Y:S03]  /*0670*/  LDS R15, [R8] ;  /* 0x00000000080f7984 */ /* 0x0020660000000800 */
[C---:B------:R-:W-:Y:S01]  /*0680*/  IMAD R12, R13.reuse, 0x4, R10 ;  /* 0x000000040d0c7824 */ /* 0x040fe200078e020a */
[----:B------:R2:W3:Y:S03]  /*0690*/  LDS R17, [R10] ;  /* 0x000000000a117984 */ /* 0x0004e60000000800 */
[C---:B------:R-:W-:Y:S01]  /*06a0*/  IMAD R14, R13.reuse, 0x4, R12 ;  /* 0x000000040d0e7824 */ /* 0x040fe200078e020c */
[----:B------:R4:W5:Y:S01]  /*06b0*/  LDS R21, [R12] ;  /* 0x000000000c157984 */ /* 0x0009620000000800 */
[----:B0-----:R-:W-:-:S03]  /*06c0*/  IMAD R8, R13, 0x4, R20 ;  /* 0x000000040d087824 */ /* 0x001fc600078e0214 */
[----:B------:R-:W0:Y:S01]  /*06d0*/  LDS R23, [R14] ;  /* 0x000000000e177984 */ /* 0x000e220000000800 */
[----:B--2---:R-:W-:-:S04]  /*06e0*/  IMAD R10, R13, 0x4, R8 ;  /* 0x000000040d0a7824 */ /* 0x004fc800078e0208 */
[----:B----4-:R-:W-:Y:S02]  /*06f0*/  IMAD R12, R13, 0x4, R10 ;  /* 0x000000040d0c7824 */ /* 0x010fe400078e020a */
[----:B-1----:R-:W-:-:S04]  /*0700*/  FADD R4, R4, R15 ;  /* 0x0000000f04047221 */ /* 0x002fc80000000000 */
[----:B---3--:R-:W-:-:S04]  /*0710*/  FADD R4, R4, R17 ;  /* 0x0000001104047221 */ /* 0x008fc80000000000 */
[----:B-----5:R-:W-:-:S04]  /*0720*/  FADD R4, R4, R21 ;  /* 0x0000001504047221 */ /* 0x020fc80000000000 */
[----:B0-----:R-:W-:-:S05]  /*0730*/  FADD R23, R4, R23 ;  /* 0x0000001704177221 */ /* 0x001fca0000000000 */
[----:B------:R-:W-:Y:S04]  /*0740*/  STS [R18], R23 ;  /* 0x0000001712007388 */ /* 0x000fe80000000800 */
[----:B------:R-:W-:Y:S04]  /*0750*/  LDS R15, [R20] ;  /* 0x00000000140f7984 */ /* 0x000fe80000000800 */
[----:B------:R-:W0:Y:S04]  /*0760*/  LDS R4, [R16] ;  /* 0x0000000010047984 */ /* 0x000e280000000800 */
[----:B------:R-:W1:Y:S04]  /*0770*/  LDS R17, [R8] ;  /* 0x0000000008117984 */ /* 0x000e680000000800 */
[----:B------:R-:W2:Y:S04]  /*0780*/  LDS R21, [R10] ;  /* 0x000000000a157984 */ /* 0x000ea80000000800 */
[----:B------:R-:W3:Y:S01]  /*0790*/  LDS R25, [R12] ;  /* 0x000000000c197984 */ /* 0x000ee20000000800 */
[----:B0-----:R-:W-:-:S04]  /*07a0*/  FADD R4, R4, R15 ;  /* 0x0000000f04047221 */ /* 0x001fc80000000000 */
[----:B-1----:R-:W-:-:S04]  /*07b0*/  FADD R4, R4, R17 ;  /* 0x0000001104047221 */ /* 0x002fc80000000000 */
[----:B--2---:R-:W-:-:S04]  /*07c0*/  FADD R4, R4, R21 ;  /* 0x0000001504047221 */ /* 0x004fc80000000000 */
[----:B---3--:R-:W-:-:S05]  /*07d0*/  FADD R25, R4, R25 ;  /* 0x0000001904197221 */ /* 0x008fca0000000000 */
[----:B------:R0:W-:Y:S02]  /*07e0*/  STS [R16], R25 ;  /* 0x0000001910007388 */ /* 0x0001e40000000800 */
.L_x_6:
[----:B------:R-:W-:Y:S05]  /*07f0*/  BSYNC.RECONVERGENT B0 ;  /* 0x0000000000007941 */ /* 0x000fea0003800200 */
.L_x_5:
[----:B------:R-:W-:Y:S01]  /*0800*/  IMAD R4, R13, -0x33333333, RZ ;  /* 0xcccccccd0d047824 */ /* 0x000fe200078e02ff */
[----:B------:R-:W-:Y:S01]  /*0810*/  BAR.SYNC.DEFER_BLOCKING 0x0 ;  /* 0x0000000000007b1d */ /* 0x000fe20000010000 */
[----:B------:R-:W-:Y:S01]  /*0820*/  ISETP.GT.U32.AND P1, PT, R11, 0x4, PT ;  /* 0x000000040b00780c */ /* 0x000fe20003f24070 */
[----:B------:R-:W-:Y:S02]  /*0830*/  IMAD.MOV.U32 R11, RZ, RZ, R13 ;  /* 0x000000ffff0b7224 */ /* 0x000fe400078e000d */
[----:B------:R-:W-:-:S13]  /*0840*/  ISETP.GE.U32.AND P0, PT, R4, 0x33333334, PT ;  /* 0x333333340400780c */ /* 0x000fda0003f06070 */
[----:B------:R-:W-:Y:S05]  /*0850*/  @!P0 BRA P1, `(.L_x_7) ;  /* 0xfffffffc00608947 */ /* 0x000fea000083ffff */
.L_x_4:
[----:B------:R-:W-:Y:S01]  /*0860*/  ISETP.GE.U32.AND P0, PT, R11, 0x2, PT ;  /* 0x000000020b00780c */ /* 0x000fe20003f06070 */
[----:B------:R-:W-:Y:S03]  /*0870*/  BSSY.RECONVERGENT B0, `(.L_x_8) ;  /* 0x0000069000007945 */ /* 0x000fe60003800200 */
[----:B------:R-:W-:-:S13]  /*0880*/  ISETP.NE.OR P0, PT, R9, RZ, !P0 ;  /* 0x000000ff0900720c */ /* 0x000fda0004705670 */
[----:B------:R-:W-:Y:S05]  /*0890*/  @P0 BRA `(.L_x_9) ;  /* 0x0000000400980947 */ /* 0x000fea0003800000 */
[----:B-1----:R1:W2:Y:S01]  /*08a0*/  LDS R15, [R18] ;  /* 0x00000000120f7984 */ /* 0x0022a20000000800 */
[----:B------:R-:W-:-:S03]  /*08b0*/  VIADD R4, R11, 0xfffffffe ;  /* 0xfffffffe0b047836 */ /* 0x000fc60000000000 */
[----:B------:R1:W3:Y:S02]  /*08c0*/  LDS R21, [R16] ;  /* 0x0000000010157984 */ /* 0x0002e40000000800 */
[----:B------:R-:W-:Y:S01]  /*08d0*/  ISETP.GE.U32.AND P0, PT, R4, 0x7, PT ;  /* 0x000000070400780c */ /* 0x000fe20003f06070 */
[----:B------:R-:W-:Y:S02]  /*08e0*/  VIADD R4, R11, 0xffffffff ;  /* 0xffffffff0b047836 */ /* 0x000fe40000000000 */
[----:B------:R-:W-:-:S03]  /*08f0*/  IMAD.MOV.U32 R11, RZ, RZ, 0x1 ;  /* 0x00000001ff0b7424 */ /* 0x000fc600078e00ff */
[----:B------:R-:W-:-:S07]  /*0900*/  LOP3.LUT R8, R4, 0x7, RZ, 0xc0, !PT ;  /* 0x0000000704087812 */ /* 0x000fce00078ec0ff */
[----:B-1----:R-:W-:Y:S05]  /*0910*/  @!P0 BRA `(.L_x_10) ;  /* 0x0000000000b48947 */ /* 0x002fea0003800000 */
[----:B------:R-:W-:Y:S01]  /*0920*/  LEA R14, R19, 0x10, 0x2 ;  /* 0x00000010130e7811 */ /* 0x000fe200078e10ff */
[----:B------:R-:W-:Y:S01]  /*0930*/  IMAD.MOV.U32 R12, RZ, RZ, RZ ;  /* 0x000000ffff0c7224 */ /* 0x000fe200078e00ff */
[----:B------:R-:W-:-:S03]  /*0940*/  LOP3.LUT R10, R4, 0xfffffff8, RZ, 0xc0, !PT ;  /* 0xfffffff8040a7812 */ /* 0x000fc600078ec0ff */
[C---:B0-----:R-:W-:Y:S02]  /*0950*/  VIADD R13, R14.reuse, UR6 ;  /* 0x000000060e0d7c36 */ /* 0x041fe40008000000 */
[----:B------:R-:W-:Y:S02]  /*0960*/  VIADD R14, R14, UR4 ;  /* 0x000000040e0e7c36 */ /* 0x000fe40008000000 */
[----:B------:R-:W-:-:S07]  /*0970*/  IMAD.MOV R10, RZ, RZ, -R10 ;  /* 0x000000ffff0a7224 */ /* 0x000fce00078e0a0a */
.L_x_11:
[----:B------:R-:W2:Y:S01]  /*0980*/  LDS R24, [R13+-0xc] ;  /* 0xfffff4000d187984 */ /* 0x000ea20000000800 */
[----:B------:R-:W-:Y:S02]  /*0990*/  VIADD R10, R10, 0x8 ;  /* 0x000000080a0a7836 */ /* 0x000fe40000000000 */
[----:B------:R-:W-:Y:S01]  /*09a0*/  VIADD R12, R12, 0x8 ;  /* 0x000000080c0c7836 */ /* 0x000fe20000000000 */
[----:B------:R-:W3:Y:S02]  /*09b0*/  LDS R26, [R14+-0xc] ;  /* 0xfffff4000e1a7984 */ /* 0x000ee40000000800 */
[----:B------:R-:W-:Y:S02]  /*09c0*/  ISETP.NE.AND P0, PT, R10, RZ, PT ;  /* 0x000000ff0a00720c */ /* 0x000fe40003f05270 */
[----:B------:R-:W0:Y:S04]  /*09d0*/  LDS R25, [R13+-0x8] ;  /* 0xfffff8000d197984 */ /* 0x000e280000000800 */
[----:B------:R-:W1:Y:S04]  /*09e0*/  LDS R22, [R14+-0x8] ;  /* 0xfffff8000e167984 */ /* 0x000e680000000800 */
[----:B------:R-:W4:Y:S04]  /*09f0*/  LDS R20, [R13+-0x4] ;  /* 0xfffffc000d147984 */ /* 0x000f280000000800 */
[----:B------:R-:W5:Y:S04]  /*0a00*/  LDS R19, [R14+-0x4] ;  /* 0xfffffc000e137984 */ /* 0x000f680000000800 */
[----:B------:R-:W5:Y:S04]  /*0a10*/  LDS R17, [R13] ;  /* 0x000000000d117984 */ /* 0x000f680000000800 */
[----:B------:R-:W5:Y:S01]  /*0a20*/  LDS R11, [R14] ;  /* 0x000000000e0b7984 */ /* 0x000f620000000800 */
[----:B--2---:R-:W-:-:S03]  /*0a30*/  FADD R24, R24, R15 ;  /* 0x0000000f18187221 */ /* 0x004fc60000000000 */
[----:B------:R-:W2:Y:S01]  /*0a40*/  LDS R15, [R13+0x4] ;  /* 0x000004000d0f7984 */ /* 0x000ea20000000800 */
[----:B---3--:R-:W-:-:S03]  /*0a50*/  FADD R23, R26, R21 ;  /* 0x000000151a177221 */ /* 0x008fc60000000000 */
[----:B------:R-:W3:Y:S01]  /*0a60*/  LDS R21, [R14+0x4] ;  /* 0x000004000e157984 */ /* 0x000ee20000000800 */
[----:B0-----:R-:W-:Y:S01]  /*0a70*/  FADD R25, R24, R25 ;  /* 0x0000001918197221 */ /* 0x001fe20000000000 */
[----:B-1----:R-:W-:Y:S02]  /*0a80*/  FADD R24, R23, R22 ;  /* 0x0000001617187221 */ /* 0x002fe40000000000 */
[----:B------:R-:W0:Y:S01]  /*0a90*/  LDS R23, [R13+0x8] ;  /* 0x000008000d177984 */ /* 0x000e220000000800 */
[----:B----4-:R-:W-:-:S03]  /*0aa0*/  FADD R26, R25, R20 ;  /* 0x00000014191a7221 */ /* 0x010fc60000000000 */
[----:B------:R-:W1:Y:S01]  /*0ab0*/  LDS R22, [R14+0x8] ;  /* 0x000008000e167984 */ /* 0x000e620000000800 */
[----:B-----5:R-:W-:-:S03]  /*0ac0*/  FADD R28, R24, R19 ;  /* 0x00000013181c7221 */ /* 0x020fc60000000000 */
[----:B------:R-:W4:Y:S01]  /*0ad0*/  LDS R19, [R13+0xc] ;  /* 0x00000c000d137984 */ /* 0x000f220000000800 */
[----:B------:R-:W-:-:S03]  /*0ae0*/  FADD R26, R26, R17 ;  /* 0x000000111a1a7221 */ /* 0x000fc60000000000 */
[----:B------:R-:W5:Y:S01]  /*0af0*/  LDS R20, [R14+0xc] ;  /* 0x00000c000e147984 */ /* 0x000f620000000800 */
[----:B------:R-:W-:-:S03]  /*0b00*/  FADD R28, R28, R11 ;  /* 0x0000000b1c1c7221 */ /* 0x000fc60000000000 */
[----:B------:R2:W5:Y:S04]  /*0b10*/  LDS R24, [R13+0x10] ;  /* 0x000010000d187984 */ /* 0x0005680000000800 */
[----:B------:R3:W5:Y:S01]  /*0b20*/  LDS R17, [R14+0x10] ;  /* 0x000010000e117984 */ /* 0x0007620000000800 */
[----:B--2---:R-:W-:Y:S02]  /*0b30*/  VIADD R13, R13, 0x20 ;  /* 0x000000200d0d7836 */ /* 0x004fe40000000000 */
[----:B------:R-:W-:Y:S01]  /*0b40*/  FADD R26, R26, R15 ;  /* 0x0000000f1a1a7221 */ /* 0x000fe20000000000 */
[----:B---3--:R-:W-:Y:S02]  /*0b50*/  VIADD R14, R14, 0x20 ;  /* 0x000000200e0e7836 */ /* 0x008fe40000000000 */
[----:B------:R-:W-:Y:S01]  /*0b60*/  FADD R21, R28, R21 ;  /* 0x000000151c157221 */ /* 0x000fe20000000000 */
[----:B0-----:R-:W-:-:S03]  /*0b70*/  FADD R26, R26, R23 ;  /* 0x000000171a1a7221 */ /* 0x001fc60000000000 */
[----:B-1----:R-:W-:Y:S01]  /*0b80*/  FADD R21, R21, R22 ;  /* 0x0000001615157221 */ /* 0x002fe20000000000 */
[----:B----4-:R-:W-:-:S03]  /*0b90*/  FADD R19, R26, R19 ;  /* 0x000000131a137221 */ /* 0x010fc60000000000 */
[----:B-----5:R-:W-:Y:S01]  /*0ba0*/  FADD R20, R21, R20 ;  /* 0x0000001415147221 */ /* 0x020fe20000000000 */
[----:B------:R-:W-:-:S03]  /*0bb0*/  FADD R15, R19, R24 ;  /* 0x00000018130f7221 */ /* 0x000fc60000000000 */
[----:B------:R-:W-:Y:S01]  /*0bc0*/  FADD R21, R20, R17 ;  /* 0x0000001114157221 */ /* 0x000fe20000000000 */
[----:B------:R-:W-:Y:S06]  /*0bd0*/  @P0 BRA `(.L_x_11) ;  /* 0xfffffffc00680947 */ /* 0x000fec000383ffff */
[----:B------:R-:W-:-:S07]  /*0be0*/  VIADD R11, R12, 0x1 ;  /* 0x000000010c0b7836 */ /* 0x000fce0000000000 */
.L_x_10:
[----:B------:R-:W-:-:S13]  /*0bf0*/  ISETP.NE.AND P0, PT, R8, RZ, PT ;  /* 0x000000ff0800720c */ /* 0x000fda0003f05270 */
[----:B------:R-:W-:Y:S05]  /*0c00*/  @!P0 BRA `(.L_x_12) ;  /* 0x0000000000b48947 */ /* 0x000fea0003800000 */
[----:B------:R-:W-:Y:S02]  /*0c10*/  ISETP.GE.U32.AND P0, PT, R8, 0x4, PT ;  /* 0x000000040800780c */ /* 0x000fe40003f06070 */
[----:B------:R-:W-:-:S04]  /*0c20*/  LOP3.LUT R20, R4, 0x3, RZ, 0xc0, !PT ;  /* 0x0000000304147812 */ /* 0x000fc800078ec0ff */
[----:B------:R-:W-:-:S07]  /*0c30*/  ISETP.NE.AND P1, PT, R20, RZ, PT ;  /* 0x000000ff1400720c */ /* 0x000fce0003f25270 */
[----:B------:R-:W-:Y:S06]  /*0c40*/  @!P0 BRA `(.L_x_13) ;  /* 0x00000000004c8947 */ /* 0x000fec0003800000 */
[C---:B------:R-:W-:Y:S02]  /*0c50*/  IMAD R8, R11.reuse, 0x4, R18 ;  /* 0x000000040b087824 */ /* 0x040fe400078e0212 */
[C---:B------:R-:W-:Y:S02]  /*0c60*/  IMAD R12, R11.reuse, 0x4, R16 ;  /* 0x000000040b0c7824 */ /* 0x040fe400078e0210 */
[----:B------:R-:W-:Y:S01]  /*0c70*/  VIADD R11, R11, 0x4 ;  /* 0x000000040b0b7836 */ /* 0x000fe20000000000 */
[----:B------:R-:W2:Y:S04]  /*0c80*/  LDS R10, [R8] ;  /* 0x00000000080a7984 */ /* 0x000ea80000000800 */
[----:B------:R-:W3:Y:S04]  /*0c90*/  LDS R14, [R12] ;  /* 0x000000000c0e7984 */ /* 0x000ee80000000800 */
[----:B0-----:R-:W0:Y:S04]  /*0ca0*/  LDS R13, [R8+0x4] ;  /* 0x00000400080d7984 */ /* 0x001e280000000800 */
[----:B------:R-:W1:Y:S04]  /*0cb0*/  LDS R17, [R12+0x4] ;  /* 0x000004000c117984 */ /* 0x000e680000000800 */
[----:B------:R-:W4:Y:S04]  /*0cc0*/  LDS R19, [R8+0x8] ;  /* 0x0000080008137984 */ /* 0x000f280000000800 */
[----:B------:R-:W5:Y:S04]  /*0cd0*/  LDS R23, [R12+0x8] ;  /* 0x000008000c177984 */ /* 0x000f680000000800 */
[----:B------:R-:W5:Y:S04]  /*0ce0*/  LDS R25, [R8+0xc] ;  /* 0x00000c0008197984 */ /* 0x000f680000000800 */
[----:B------:R-:W5:Y:S01]  /*0cf0*/  LDS R27, [R12+0xc] ;  /* 0x00000c000c1b7984 */ /* 0x000f620000000800 */
[----:B--2---:R-:W-:Y:S01]  /*0d00*/  FADD R10, R15, R10 ;  /* 0x0000000a0f0a7221 */ /* 0x004fe20000000000 */
[----:B---3--:R-:W-:-:S03]  /*0d10*/  FADD R14, R21, R14 ;  /* 0x0000000e150e7221 */ /* 0x008fc60000000000 */
[----:B0-----:R-:W-:Y:S01]  /*0d20*/  FADD R10, R10, R13 ;  /* 0x0000000d0a0a7221 */ /* 0x001fe20000000000 */
[----:B-1----:R-:W-:-:S03]  /*0d30*/  FADD R14, R14, R17 ;  /* 0x000000110e0e7221 */ /* 0x002fc60000000000 */
[----:B----4-:R-:W-:Y:S01]  /*0d40*/  FADD R10, R10, R19 ;  /* 0x000000130a0a7221 */ /* 0x010fe20000000000 */
[----:B-----5:R-:W-:-:S03]  /*0d50*/  FADD R14, R14, R23 ;  /* 0x000000170e0e7221 */ /* 0x020fc60000000000 */
[----:B------:R-:W-:Y:S01]  /*0d60*/  FADD R15, R10, R25 ;  /* 0x000000190a0f7221 */ /* 0x000fe20000000000 */
[----:B------:R-:W-:-:S07]  /*0d70*/  FADD R21, R14, R27 ;  /* 0x0000001b0e157221 */ /* 0x000fce0000000000 */
.L_x_13:
[----:B------:R-:W-:Y:S05]  /*0d80*/  @!P1 BRA `(.L_x_12) ;  /* 0x0000000000549947 */ /* 0x000fea0003800000 */
[----:B------:R-:W-:Y:S02]  /*0d90*/  ISETP.NE.AND P0, PT, R20, 0x1, PT ;  /* 0x000000011400780c */ /* 0x000fe40003f05270 */
[----:B------:R-:W-:-:S04]  /*0da0*/  LOP3.LUT R4, R4, 0x1, RZ, 0xc0, !PT ;  /* 0x0000000104047812 */ /* 0x000fc800078ec0ff */
[----:B------:R-:W-:-:S07]  /*0db0*/  ISETP.NE.U32.AND P1, PT, R4, 0x1, PT ;  /* 0x000000010400780c */ /* 0x000fce0003f25070 */
[----:B------:R-:W-:Y:S06]  /*0dc0*/  @!P0 BRA `(.L_x_14) ;  /* 0x00000000002c8947 */ /* 0x000fec0003800000 */
[C---:B------:R-:W-:Y:S02]  /*0dd0*/  IMAD R4, R11.reuse, 0x4, R18 ;  /* 0x000000040b047824 */ /* 0x040fe400078e0212 */
[C---:B------:R-:W-:Y:S02]  /*0de0*/  IMAD R10, R11.reuse, 0x4, R16 ;  /* 0x000000040b0a7824 */ /* 0x040fe400078e0210 */
[----:B------:R-:W-:Y:S01]  /*0df0*/  VIADD R11, R11, 0x2 ;  /* 0x000000020b0b7836 */ /* 0x000fe20000000000 */
[----:B------:R-:W2:Y:S04]  /*0e00*/  LDS R8, [R4] ;  /* 0x0000000004087984 */ /* 0x000ea80000000800 */
[----:B------:R-:W3:Y:S04]  /*0e10*/  LDS R12, [R10] ;  /* 0x000000000a0c7984 */ /* 0x000ee80000000800 */
[----:B0-----:R-:W0:Y:S04]  /*0e20*/  LDS R13, [R4+0x4] ;  /* 0x00000400040d7984 */ /* 0x001e280000000800 */
[----:B------:R-:W1:Y:S01]  /*0e30*/  LDS R17, [R10+0x4] ;  /* 0x000004000a117984 */ /* 0x000e620000000800 */
[----:B--2---:R-:W-:Y:S01]  /*0e40*/  FADD R8, R15, R8 ;  /* 0x000000080f087221 */ /* 0x004fe20000000000 */
[----:B---3--:R-:W-:-:S03]  /*0e50*/  FADD R12, R21, R12 ;  /* 0x0000000c150c7221 */ /* 0x008fc60000000000 */
[----:B0-----:R-:W-:Y:S01]  /*0e60*/  FADD R15, R8, R13 ;  /* 0x0000000d080f7221 */ /* 0x001fe20000000000 */
[----:B-1----:R-:W-:-:S07]  /*0e70*/  FADD R21, R12, R17 ;  /* 0x000000110c157221 */ /* 0x002fce0000000000 */
.L_x_14:
[C---:B------:R-:W-:Y:S02]  /*0e80*/  @!P1 IMAD R4, R11.reuse, 0x4, R18 ;  /* 0x000000040b049824 */ /* 0x040fe400078e0212 */
[----:B------:R-:W-:-:S04]  /*0e90*/  @!P1 IMAD R11, R11, 0x4, R16 ;  /* 0x000000040b0b9824 */ /* 0x000fc800078e0210 */
[----:B------:R-:W2:Y:S04]  /*0ea0*/  @!P1 LDS R4, [R4] ;  /* 0x0000000004049984 */ /* 0x000ea80000000800 */
[----:B------:R-:W3:Y:S01]  /*0eb0*/  @!P1 LDS R8, [R11] ;  /* 0x000000000b089984 */ /* 0x000ee20000000800 */
[----:B--2---:R-:W-:Y:S01]  /*0ec0*/  @!P1 FADD R15, R15, R4 ;  /* 0x000000040f0f9221 */ /* 0x004fe20000000000 */
[----:B---3--:R-:W-:-:S07]  /*0ed0*/  @!P1 FADD R21, R21, R8 ;  /* 0x0000000815159221 */ /* 0x008fce0000000000 */
.L_x_12:
[----:B--2---:R2:W-:Y:S04]  /*0ee0*/  STS [R18], R15 ;  /* 0x0000000f12007388 */ /* 0x0045e80000000800 */
[----:B---3--:R2:W-:Y:S02]  /*0ef0*/  STS [R16], R21 ;  /* 0x0000001510007388 */ /* 0x0085e40000000800 */
.L_x_9:
[----:B------:R-:W-:Y:S05]  /*0f00*/  BSYNC.RECONVERGENT B0 ;  /* 0x0000000000007941 */ /* 0x000fea0003800200 */
.L_x_8:
[----:B------:R-:W-:Y:S01]  /*0f10*/  BAR.SYNC.DEFER_BLOCKING 0x0 ;  /* 0x0000000000007b1d */ /* 0x000fe20000010000 */
[----:B------:R-:W-:-:S13]  /*0f20*/  ISETP.NE.AND P0, PT, R9, RZ, PT ;  /* 0x000000ff0900720c */ /* 0x000fda0003f05270 */
[----:B------:R-:W-:Y:S05]  /*0f30*/  @P0 EXIT ;  /* 0x000000000000094d */ /* 0x000fea0003800000 */
[----:B------:R-:W3:Y:S02]  /*0f40*/  LDG.E.64 R8, desc[UR8][R6.64] ;  /* 0x0000000806087981 */ /* 0x000ee4000c1e1b00 */
[----:B---3--:R-:W-:-:S05]  /*0f50*/  IMAD.WIDE.U32 R8, R5, 0x4, R8 ;  /* 0x0000000405087825 */ /* 0x008fca00078e0008 */
[----:B------:R-:W3:Y:S04]  /*0f60*/  LD.E R5, desc[UR8][R8.64+0x8] ;  /* 0x0000080808057980 */ /* 0x000ee8000c101900 */
[----:B------:R-:W4:Y:S01]  /*0f70*/  LD.E R4, desc[UR8][R8.64+0xc] ;  /* 0x00000c0808047980 */ /* 0x000f22000c101900 */
[----:B------:R-:W-:Y:S01]  /*0f80*/  BSSY.RECONVERGENT B0, `(.L_x_15) ;  /* 0x000000c000007945 */ /* 0x000fe20003800200 */
[----:B---3--:R-:W3:Y:S08]  /*0f90*/  MUFU.RCP R10, R5 ;  /* 0x00000005000a7308 */ /* 0x008ef00000001000 */
[----:B----4-:R-:W4:Y:S01]  /*0fa0*/  FCHK P0, R4, R5 ;  /* 0x0000000504007302 */ /* 0x010f220000000000 */
[----:B---3--:R-:W-:-:S04]  /*0fb0*/  FFMA R11, -R5, R10, 1 ;  /* 0x3f800000050b7423 */ /* 0x008fc8000000010a */
[----:B------:R-:W-:-:S04]  /*0fc0*/  FFMA R11, R10, R11, R10 ;  /* 0x0000000b0a0b7223 */ /* 0x000fc8000000000a */
[----:B------:R-:W-:-:S04]  /*0fd0*/  FFMA R10, R4, R11, RZ ;  /* 0x0000000b040a7223 */ /* 0x000fc800000000ff */
[----:B------:R-:W-:-:S04]  /*0fe0*/  FFMA R12, -R5, R10, R4 ;  /* 0x0000000a050c7223 */ /* 0x000fc80000000104 */
[----:B------:R-:W-:Y:S01]  /*0ff0*/  FFMA R10, R11, R12, R10 ;  /* 0x0000000c0b0a7223 */ /* 0x000fe2000000000a */
[----:B----4-:R-:W-:Y:S06]  /*1000*/  @!P0 BRA `(.L_x_16) ;  /* 0x00000000000c8947 */ /* 0x010fec0003800000 */
[----:B------:R-:W-:-:S07]  /*1010*/  MOV R10, 0x1030 ;  /* 0x00001030000a7802 */ /* 0x000fce0000000f00 */
[----:B012---:R-:W-:Y:S05]  /*1020*/  CALL.REL.NOINC `($__internal_0_$__cuda_sm3x_div_rn_noftz_f32_slowpath) ;  /* 0x0000001400087944 */ /* 0x007fea0003c00000 */
[----:B------:R-:W-:-:S07]  /*1030*/  IMAD.MOV.U32 R10, RZ, RZ, R4 ;  /* 0x000000ffff0a7224 */ /* 0x000fce00078e0004 */
.L_x_16:
[----:B------:R-:W-:Y:S05]  /*1040*/  BSYNC.RECONVERGENT B0 ;  /* 0x0000000000007941 */ /* 0x000fea0003800200 */
.L_x_15:
[----:B------:R-:W3:Y:S04]  /*1050*/  LD.E R5, desc[UR8][R8.64] ;  /* 0x0000000808057980 */ /* 0x000ee8000c101900 */
[----:B------:R4:W5:Y:S01]  /*1060*/  LD.E R4, desc[UR8][R8.64+0x4] ;  /* 0x0000040808047980 */ /* 0x000962000c101900 */
[----:B------:R-:W0:Y:S01]  /*1070*/  MUFU.RCP R7, |R10| ;  /* 0x4000000a00077308 */ /* 0x000e220000001000 */
[C---:B------:R-:W-:Y:S01]  /*1080*/  FSETP.GT.AND P0, PT, |R10|.reuse, 1, PT ;  /* 0x3f8000000a00780b */ /* 0x040fe20003f04200 */
[----:B------:R-:W-:Y:S01]  /*1090*/  IMAD.MOV.U32 R11, RZ, RZ, 0x3b2090aa ;  /* 0x3b2090aaff0b7424 */ /* 0x000fe200078e00ff */
[-C--:B------:R-:W-:Y:S01]  /*10a0*/  FSETP.NAN.AND P1, PT, |R10|, |R10|.reuse, PT ;  /* 0x4000000a0a00720b */ /* 0x080fe20003f28200 */
[----:B------:R-:W-:Y:S01]  /*10b0*/  BSSY.RECONVERGENT B0, `(.L_x_17) ;  /* 0x000001b000007945 */ /* 0x000fe20003800200 */
[----:B0-----:R-:W-:-:S05]  /*10c0*/  FSEL R7, R7, |R10|, P0 ;  /* 0x4000000a07077208 */ /* 0x001fca0000000000 */
[----:B------:R-:W-:-:S04]  /*10d0*/  FMUL R6, R7, R7 ;  /* 0x0000000707067220 */ /* 0x000fc80000400000 */
[----:B------:R-:W-:-:S04]  /*10e0*/  FFMA R11, R6, R11, -0.014396979473531246185 ;  /* 0xbc6be14f060b7423 */ /* 0x000fc8000000000b */
[----:B------:R-:W-:-:S04]  /*10f0*/  FFMA R11, R6, R11, 0.039849750697612762451 ;  /* 0x3d23397e060b7423 */ /* 0x000fc8000000000b */
[----:B------:R-:W-:-:S04]  /*1100*/  FFMA R11, R6, R11, -0.072529748082160949707 ;  /* 0xbd948a7a060b7423 */ /* 0x000fc8000000000b */
[----:B------:R-:W-:-:S04]  /*1110*/  FFMA R11, R6, R11, 0.10518480092287063599 ;  /* 0x3dd76b21060b7423 */ /* 0x000fc8000000000b */
[----:B------:R-:W-:-:S04]  /*1120*/  FFMA R11, R6, R11, -0.14171802997589111328 ;  /* 0xbe111e88060b7423 */ /* 0x000fc8000000000b */
[----:B------:R-:W-:-:S04]  /*1130*/  FFMA R11, R6, R11, 0.19988775253295898438 ;  /* 0x3e4caf60060b7423 */ /* 0x000fc8000000000b */
[----:B------:R-:W-:-:S04]  /*1140*/  FFMA R11, R6, R11, -0.33332940936088562012 ;  /* 0xbeaaaa27060b7423 */ /* 0x000fc8000000000b */
[----:B------:R-:W-:-:S04]  /*1150*/  FMUL R6, R6, R11 ;  /* 0x0000000b06067220 */ /* 0x000fc80000400000 */
[----:B------:R-:W-:Y:S01]  /*1160*/  FFMA R7, R7, R6, R7 ;  /* 0x0000000607077223 */ /* 0x000fe20000000007 */
[----:B---3--:R-:W4:Y:S02]  /*1170*/  MUFU.RCP R12, R5 ;  /* 0x00000005000c7308 */ /* 0x008f240000001000 */
[----:B----4-:R-:W-:-:S04]  /*1180*/  FFMA R9, -R5, R12, 1 ;  /* 0x3f80000005097423 */ /* 0x010fc8000000010c */
[----:B------:R-:W-:Y:S01]  /*1190*/  FFMA R9, R12, R9, R12 ;  /* 0x000000090c097223 */ /* 0x000fe2000000000c */
[----:B------:R-:W-:-:S03]  /*11a0*/  IMAD.MOV.U32 R12, RZ, RZ, 0x3f6ee581 ;  /* 0x3f6ee581ff0c7424 */ /* 0x000fc600078e00ff */
[----:B-----5:R-:W-:Y:S01]  /*11b0*/  FFMA R8, R4, R9, RZ ;  /* 0x0000000904087223 */ /* 0x020fe200000000ff */
[----:B------:R-:W-:Y:S01]  /*11c0*/  @P0 FFMA R7, R12, 1.6832555532455444336, -R7 ;  /* 0x3fd774eb0c070823 */ /* 0x000fe20000000807 */
[----:B------:R-:W0:Y:S02]  /*11d0*/  FCHK P0, R4, R5 ;  /* 0x0000000504007302 */ /* 0x000e240000000000 */
[----:B------:R-:W-:Y:S02]  /*11e0*/  FFMA R11, -R5, R8, R4 ;  /* 0x00000008050b7223 */ /* 0x000fe40000000104 */
[----:B------:R-:W-:Y:S02]  /*11f0*/  LOP3.LUT R6, R7, 0x80000000, R10, 0xb8, !PT ;  /* 0x8000000007067812 */ /* 0x000fe400078eb80a */
[----:B------:R-:W-:Y:S02]  /*1200*/  FFMA R8, R9, R11, R8 ;  /* 0x0000000b09087223 */ /* 0x000fe40000000008 */
[----:B------:R-:W-:Y:S01]  /*1210*/  FSEL R6, R6, R7, !P1 ;  /* 0x0000000706067208 */ /* 0x000fe20004800000 */
[----:B0-----:R-:W-:Y:S06]  /*1220*/  @!P0 BRA `(.L_x_18) ;  /* 0x00000000000c8947 */ /* 0x001fec0003800000 */
[----:B------:R-:W-:-:S07]  /*1230*/  MOV R10, 0x1250 ;  /* 0x00001250000a7802 */ /* 0x000fce0000000f00 */
[----:B-12---:R-:W-:Y:S05]  /*1240*/  CALL.REL.NOINC `($__internal_0_$__cuda_sm3x_div_rn_noftz_f32_slowpath) ;  /* 0x0000001000807944 */ /* 0x006fea0003c00000 */
[----:B------:R-:W-:-:S07]  /*1250*/  IMAD.MOV.U32 R8, RZ, RZ, R4 ;  /* 0x000000ffff087224 */ /* 0x000fce00078e0004 */
.L_x_18:
[----:B------:R-:W-:Y:S05]  /*1260*/  BSYNC.RECONVERGENT B0 ;  /* 0x0000000000007941 */ /* 0x000fea0003800200 */
.L_x_17:
[----:B------:R-:W0:Y:S01]  /*1270*/  MUFU.RCP R5, |R8| ;  /* 0x4000000800057308 */ /* 0x000e220000001000 */
[----:B------:R-:W-:Y:S01]  /*1280*/  FSETP.GT.AND P0, PT, |R8|, 1, PT ;  /* 0x3f8000000800780b */ /* 0x000fe20003f04200 */
[----:B------:R-:W-:Y:S01]  /*1290*/  IMAD.MOV.U32 R7, RZ, RZ, 0x3b2090aa ;  /* 0x3b2090aaff077424 */ /* 0x000fe200078e00ff */
[----:B------:R-:W-:Y:S01]  /*12a0*/  BSSY.RECONVERGENT B0, `(.L_x_19) ;  /* 0x0000086000007945 */ /* 0x000fe20003800200 */
[----:B------:R-:W-:Y:S01]  /*12b0*/  IMAD.MOV.U32 R10, RZ, RZ, 0x3f6ee581 ;  /* 0x3f6ee581ff0a7424 */ /* 0x000fe200078e00ff */
        /* <DEDUP_REMOVED lines=10> */
[----:B------:R-:W-:-:S04]  /*1360*/  FFMA R5, R5, R4, R5 ;  /* 0x0000000405057223 */ /* 0x000fc80000000005 */
[----:B------:R-:W-:Y:S01]  /*1370*/  @P0 FFMA R5, R10, 1.6832555532455444336, -R5 ;  /* 0x3fd774eb0a050823 */ /* 0x000fe20000000805 */
[----:B------:R-:W-:-:S04]  /*1380*/  FSETP.NAN.AND P0, PT, |R8|, |R8|, PT ;  /* 0x400000080800720b */ /* 0x000fc80003f08200 */
[----:B------:R-:W-:-:S04]  /*1390*/  LOP3.LUT R8, R5, 0x80000000, R8, 0xb8, !PT ;  /* 0x8000000005087812 */ /* 0x000fc800078eb808 */
[----:B------:R-:W-:Y:S02]  /*13a0*/  FSEL R5, R8, R5, !P0 ;  /* 0x0000000508057208 */ /* 0x000fe40004000000 */
[----:B------:R-:W0:Y:S03]  /*13b0*/  I2F.F64.U32 R8, UR7 ;  /* 0x0000000700087d12 */ /* 0x000e260008201800 */
[----:B------:R-:W-:-:S05]  /*13c0*/  FADD R6, R6, -R5 ;  /* 0x8000000506067221 */ /* 0x000fca0000000000 */
[----:B------:R-:W3:Y:S01]  /*13d0*/  F2F.F64.F32 R4, R6 ;  /* 0x0000000600047310 */ /* 0x000ee20000201800 */
[----:B0-----:R-:W-:-:S08]  /*13e0*/  DMUL R8, R8, 0.5 ;  /* 0x3fe0000008087828 */ /* 0x001fd00000000000 */
[----:B---3--:R-:W-:-:S10]  /*13f0*/  DMUL R4, R4, R8 ;  /* 0x0000000804047228 */ /* 0x008fd40000000000 */
[----:B------:R-:W-:Y:S01]  /*1400*/  LOP3.LUT R7, R5, 0x7fffffff, RZ, 0xc0, !PT ;  /* 0x7fffffff05077812 */ /* 0x000fe200078ec0ff */
[----:B------:R-:W-:-:S03]  /*1410*/  IMAD.MOV.U32 R6, RZ, RZ, R4 ;  /* 0x000000ffff067224 */ /* 0x000fc600078e0004 */
[----:B------:R-:W-:-:S04]  /*1420*/  VIMNMX.U32 R8, PT, PT, R7, 0x401921fb, !PT ;  /* 0x401921fb07087848 */ /* 0x000fc80007fe0000 */
[----:B------:R-:W-:-:S13]  /*1430*/  ISETP.GE.U32.AND P0, PT, R8, 0x7ff00000, PT ;  /* 0x7ff000000800780c */ /* 0x000fda0003f06070 */
[----:B------:R-:W-:Y:S05]  /*1440*/  @!P0 BRA `(.L_x_20) ;  /* 0x0000000000208947 */ /* 0x000fea0003800000 */
[----:B------:R-:W-:-:S14]  /*1450*/  DSETP.NAN.AND P0, PT, R6, R6, PT ;  /* 0x000000060600722a */ /* 0x000fdc0003f08000 */
[----:B------:R-:W-:Y:S01]  /*1460*/  @P0 IMAD.MOV.U32 R20, RZ, RZ, 0x54442d18 ;  /* 0x54442d18ff140424 */ /* 0x000fe200078e00ff */
[----:B--2---:R-:W-:Y:S01]  /*1470*/  @P0 MOV R21, 0x401921fb ;  /* 0x401921fb00150802 */ /* 0x004fe20000000f00 */
[----:B------:R-:W-:-:S05]  /*1480*/  @!P0 DSETP.NEU.AND P1, PT, R6, +INF , PT ;  /* 0x7ff000000600842a */ /* 0x000fca0003f2d000 */
[----:B------:R-:W-:-:S06]  /*1490*/  @P0 DADD R20, R4, R20 ;  /* 0x0000000004140229 */ /* 0x000fcc0000000014 */
[----:B------:R-:W-:Y:S02]  /*14a0*/  @!P0 FSEL R20, R4, RZ, P1 ;  /* 0x000000ff04148208 */ /* 0x000fe40000800000 */
[----:B------:R-:W-:Y:S01]  /*14b0*/  @!P0 FSEL R21, R5, -QNAN , P1 ;  /* 0xfff8000005158808 */ /* 0x000fe20000800000 */
[----:B------:R-:W-:Y:S06]  /*14c0*/  BRA `(.L_x_21) ;  /* 0x00000004008c7947 */ /* 0x000fec0003800000 */
.L_x_20:
[----:B------:R-:W-:Y:S01]  /*14d0*/  UMOV UR4, 0x54442d18 ;  /* 0x54442d1800047882 */ /* 0x000fe20000000000 */
[----:B------:R-:W-:Y:S01]  /*14e0*/  UMOV UR5, 0x401921fb ;  /* 0x401921fb00057882 */ /* 0x000fe20000000000 */
[----:B------:R-:W-:Y:S01]  /*14f0*/  IMAD.MOV.U32 R20, RZ, RZ, R4 ;  /* 0x000000ffff147224 */ /* 0x000fe200078e0004 */
[----:B------:R-:W-:Y:S01]  /*1500*/  DSETP.GE.AND P0, PT, R6, UR4, PT ;  /* 0x0000000406007e2a */ /* 0x000fe2000bf06000 */
[----:B--2---:R-:W-:-:S13]  /*1510*/  IMAD.MOV.U32 R21, RZ, RZ, R5 ;  /* 0x000000ffff157224 */ /* 0x004fda00078e0005 */
[----:B------:R-:W-:Y:S05]  /*1520*/  @!P0 BRA `(.L_x_21) ;  /* 0x0000000400748947 */ /* 0x000fea0003800000 */
[----:B------:R-:W-:Y:S01]  /*1530*/  ISETP.GT.U32.AND P0, PT, R7, 0xfffff, PT ;  /* 0x000fffff0700780c */ /* 0x000fe20003f04070 */
[----:B------:R-:W-:Y:S01]  /*1540*/  BSSY.RECONVERGENT B1, `(.L_x_22) ;  /* 0x000001e000017945 */ /* 0x000fe20003800200 */
[----:B------:R-:W-:-:S11]  /*1550*/  SHF.R.U32.HI R9, RZ, 0x14, R7 ;  /* 0x00000014ff097819 */ /* 0x000fd60000011607 */
[----:B------:R-:W-:-:S10]  /*1560*/  @!P0 DMUL R6, R6, 1.80143985094819840000e+16 ;  /* 0x4350000006068828 */ /* 0x000fd40000000000 */
[C---:B------:R-:W-:Y:S02]  /*1570*/  @!P0 LEA.HI R8, R7.reuse, R9, RZ, 0xc ;  /* 0x0000000907088211 */ /* 0x040fe400078f60ff */
[----:B------:R-:W-:-:S03]  /*1580*/  LOP3.LUT R11, R7, 0xfffff, RZ, 0xc0, !PT ;  /* 0x000fffff070b7812 */ /* 0x000fc600078ec0ff */
[----:B------:R-:W-:Y:S01]  /*1590*/  @!P0 VIADD R9, R8, 0xffffffca ;  /* 0xffffffca08098836 */ /* 0x000fe20000000000 */
[----:B------:R-:W-:-:S03]  /*15a0*/  LOP3.LUT R11, R11, 0x100000, RZ, 0xfc, !PT ;  /* 0x001000000b0b7812 */ /* 0x000fc600078efcff */
[----:B------:R-:W-:-:S05]  /*15b0*/  VIADD R12, R9, 0xfffffbff ;  /* 0xfffffbff090c7836 */ /* 0x000fca0000000000 */
[----:B------:R-:W-:-:S04]  /*15c0*/  VIMNMX R13, PT, PT, RZ, R12, PT ;  /* 0x0000000cff0d7248 */ /* 0x000fc80003fe0100 */
[----:B------:R-:W-:-:S05]  /*15d0*/  IADD3 R9, PT, PT, R9, -0x401, -R13 ;  /* 0xfffffbff09097810 */ /* 0x000fca0007ffe80d */
[----:B------:R-:W-:-:S05]  /*15e0*/  VIADD R9, R9, 0x1 ;  /* 0x0000000109097836 */ /* 0x000fca0000000000 */
[----:B------:R-:W-:Y:S01]  /*15f0*/  LOP3.LUT P0, R8, R9, 0x3, RZ, 0xc0, !PT ;  /* 0x0000000309087812 */ /* 0x000fe2000780c0ff */
[----:B------:R-:W-:Y:S02]  /*1600*/  IMAD.MOV.U32 R9, RZ, RZ, R6 ;  /* 0x000000ffff097224 */ /* 0x000fe400078e0006 */
[----:B------:R-:W-:-:S10]  /*1610*/  IMAD.MOV.U32 R6, RZ, RZ, R12 ;  /* 0x000000ffff067224 */ /* 0x000fd400078e000c */
[----:B------:R-:W-:Y:S05]  /*1620*/  @!P0 BRA `(.L_x_23) ;  /* 0x00000000003c8947 */ /* 0x000fea0003800000 */
[----:B------:R-:W-:Y:S01]  /*1630*/  BSSY.RECONVERGENT B2, `(.L_x_23) ;  /* 0x000000e000027945 */ /* 0x000fe20003800200 */
[----:B------:R-:W-:Y:S02]  /*1640*/  IMAD.MOV R7, RZ, RZ, -R8 ;  /* 0x000000ffff077224 */ /* 0x000fe400078e0a08 */
[----:B------:R-:W-:-:S07]  /*1650*/  IMAD.MOV.U32 R6, RZ, RZ, R12 ;  /* 0x000000ffff067224 */ /* 0x000fce00078e000c */
.L_x_24:
[----:B------:R-:W-:Y:S01]  /*1660*/  VIADD R7, R7, 0x1 ;  /* 0x0000000107077836 */ /* 0x000fe20000000000 */
[----:B------:R-:W-:Y:S01]  /*1670*/  IADD3 R10, P0, PT, R9, -0x54442d18, RZ ;  /* 0xabbbd2e8090a7810 */ /* 0x000fe20007f1e0ff */
[----:B------:R-:W-:-:S03]  /*1680*/  VIADD R6, R6, 0xffffffff ;  /* 0xffffffff06067836 */ /* 0x000fc60000000000 */
[----:B------:R-:W-:Y:S02]  /*1690*/  ISETP.NE.AND P1, PT, R7, RZ, PT ;  /* 0x000000ff0700720c */ /* 0x000fe40003f25270 */
[----:B------:R-:W-:-:S04]  /*16a0*/  IADD3.X R8, PT, PT, R11, -0x1921fc, RZ, P0, !PT ;  /* 0xffe6de040b087810 */ /* 0x000fc800007fe4ff */
[----:B------:R-:W-:-:S04]  /*16b0*/  ISETP.GE.AND P0, PT, R8, RZ, PT ;  /* 0x000000ff0800720c */ /* 0x000fc80003f06270 */
[----:B------:R-:W-:Y:S02]  /*16c0*/  SEL R10, R9, R10, !P0 ;  /* 0x0000000a090a7207 */ /* 0x000fe40004000000 */
[----:B------:R-:W-:-:S03]  /*16d0*/  SEL R8, R11, R8, !P0 ;  /* 0x000000080b087207 */ /* 0x000fc60004000000 */
[C---:B------:R-:W-:Y:S01]  /*16e0*/  IMAD.SHL.U32 R9, R10.reuse, 0x2, RZ ;  /* 0x000000020a097824 */ /* 0x040fe200078e00ff */
[----:B------:R-:W-:Y:S01]  /*16f0*/  SHF.L.U64.HI R11, R10, 0x1, R8 ;  /* 0x000000010a0b7819 */ /* 0x000fe20000010208 */
[----:B------:R-:W-:Y:S06]  /*1700*/  @P1 BRA `(.L_x_24) ;  /* 0xfffffffc00d41947 */ /* 0x000fec000383ffff */
[----:B------:R-:W-:Y:S05]  /*1710*/  BSYNC.RECONVERGENT B2 ;  /* 0x0000000000027941 */ /* 0x000fea0003800200 */
.L_x_23:
[----:B------:R-:W-:Y:S05]  /*1720*/  BSYNC.RECONVERGENT B1 ;  /* 0x0000000000017941 */ /* 0x000fea0003800200 */
.L_x_22:
[----:B------:R-:W-:Y:S01]  /*1730*/  IMAD.IADD R7, R12, 0x1, -R13 ;  /* 0x000000010c077824 */ /* 0x000fe200078e0a0d */
[----:B------:R-:W-:Y:S04]  /*1740*/  BSSY.RECONVERGENT B1, `(.L_x_25) ;  /* 0x0000025000017945 */ /* 0x000fe80003800200 */
[----:B------:R-:W-:-:S13]  /*1750*/  ISETP.GE.U32.AND P0, PT, R7, 0x3, PT ;  /* 0x000000030700780c */ /* 0x000fda0003f06070 */
[----:B------:R-:W-:Y:S05]  /*1760*/  @!P0 BRA `(.L_x_26) ;  /* 0x0000000000888947 */ /* 0x000fea0003800000 */
[----:B------:R-:W-:Y:S01]  /*1770*/  BSSY.RECONVERGENT B2, `(.L_x_27) ;  /* 0x0000020000027945 */ /* 0x000fe20003800200 */
.L_x_28:
[----:B------:R-:W-:Y:S02]  /*1780*/  IADD3 R8, P0, PT, R9, -0x54442d18, RZ ;  /* 0xabbbd2e809087810 */ /* 0x000fe40007f1e0ff */
[C---:B------:R-:W-:Y:S01]  /*1790*/  ISETP.GT.AND P1, PT, R6.reuse, 0x3, PT ;  /* 0x000000030600780c */ /* 0x040fe20003f24270 */
[----:B------:R-:W-:Y:S01]  /*17a0*/  VIADD R6, R6, 0xfffffffc ;  /* 0xfffffffc06067836 */ /* 0x000fe20000000000 */
[----:B------:R-:W-:-:S04]  /*17b0*/  IADD3.X R10, PT, PT, R11, -0x1921fc, RZ, P0, !PT ;  /* 0xffe6de040b0a7810 */ /* 0x000fc800007fe4ff */
[----:B------:R-:W-:-:S04]  /*17c0*/  ISETP.GE.AND P0, PT, R10, RZ, PT ;  /* 0x000000ff0a00720c */ /* 0x000fc80003f06270 */
[----:B------:R-:W-:Y:S02]  /*17d0*/  SEL R8, R9, R8, !P0 ;  /* 0x0000000809087207 */ /* 0x000fe40004000000 */
[----:B------:R-:W-:-:S03]  /*17e0*/  SEL R11, R11, R10, !P0 ;  /* 0x0000000a0b0b7207 */ /* 0x000fc60004000000 */
[C---:B------:R-:W-:Y:S01]  /*17f0*/  IMAD.SHL.U32 R10, R8.reuse, 0x2, RZ ;  /* 0x00000002080a7824 */ /* 0x040fe200078e00ff */
[----:B------:R-:W-:-:S04]  /*1800*/  SHF.L.U64.HI R11, R8, 0x1, R11 ;  /* 0x00000001080b7819 */ /* 0x000fc8000001020b */
[----:B------:R-:W-:-:S04]  /*1810*/  IADD3 R7, P0, PT, R10, -0x54442d18, RZ ;  /* 0xabbbd2e80a077810 */ /* 0x000fc80007f1e0ff */
        /* <DEDUP_REMOVED lines=22> */
.L_x_27:
[----:B------:R-:W-:-:S07]  /*1980*/  IMAD.MOV.U32 R10, RZ, RZ, R7 ;  /* 0x000000ffff0a7224 */ /* 0x000fce00078e0007 */
.L_x_26:
[----:B------:R-:W-:Y:S05]  /*1990*/  BSYNC.RECONVERGENT B1 ;  /* 0x0000000000017941 */ /* 0x000fea0003800200 */
.L_x_25:
[----:B------:R-:W-:Y:S01]  /*19a0*/  LOP3.LUT R9, R8, 0x7fffffff, RZ, 0xc0, !PT ;  /* 0x7fffffff08097812 */ /* 0x000fe200078ec0ff */
[----:B------:R-:W-:Y:S01]  /*19b0*/  BSSY.RECONVERGENT B1, `(.L_x_29) ;  /* 0x0000013000017945 */ /* 0x000fe20003800200 */
[----:B------:R-:W-:Y:S02]  /*19c0*/  ISETP.NE.U32.AND P0, PT, R10, RZ, PT ;  /* 0x000000ff0a00720c */ /* 0x000fe40003f05070 */
[----:B------:R-:W-:Y:S02]  /*19d0*/  CS2R R20, SRZ ;  /* 0x0000000000147805 */ /* 0x000fe4000001ff00 */
[----:B------:R-:W-:-:S13]  /*19e0*/  ISETP.NE.AND.EX P0, PT, R9, RZ, PT, P0 ;  /* 0x000000ff0900720c */ /* 0x000fda0003f05300 */
[----:B------:R-:W-:Y:S05]  /*19f0*/  @!P0 BRA `(.L_x_30) ;  /* 0x0000000000388947 */ /* 0x000fea0003800000 */
[----:B------:R-:W-:-:S06]  /*1a00*/  IMAD.MOV.U32 R8, RZ, RZ, R10 ;  /* 0x000000ffff087224 */ /* 0x000fcc00078e000a */
[----:B------:R-:W-:-:S10]  /*1a10*/  DMUL R6, R8, 1.80143985094819840000e+16 ;  /* 0x4350000008067828 */ /* 0x000fd40000000000 */
[----:B------:R-:W-:-:S04]  /*1a20*/  SHF.R.U32.HI R6, RZ, 0x14, R7 ;  /* 0x00000014ff067819 */ /* 0x000fc80000011607 */
[----:B------:R-:W-:-:S04]  /*1a30*/  IADD3 R7, PT, PT, -R6, 0x37, RZ ;  /* 0x0000003706077810 */ /* 0x000fc80007ffe1ff */
[----:B------:R-:W-:Y:S02]  /*1a40*/  IADD3 R8, PT, PT, -R7, 0x401, RZ ;  /* 0x0000040107087810 */ /* 0x000fe40007ffe1ff */
[-C--:B------:R-:W-:Y:S02]  /*1a50*/  SHF.L.U64.HI R9, R10, R7.reuse, R9 ;  /* 0x000000070a097219 */ /* 0x080fe40000010209 */
[----:B------:R-:W-:Y:S02]  /*1a60*/  ISETP.GT.AND P0, PT, R8, RZ, PT ;  /* 0x000000ff0800720c */ /* 0x000fe40003f04270 */
[----:B------:R-:W-:-:S11]  /*1a70*/  SHF.L.U32 R7, R10, R7, RZ ;  /* 0x000000070a077219 */ /* 0x000fd600000006ff */
[----:B------:R-:W-:-:S04]  /*1a80*/  @!P0 IADD3 R6, PT, PT, -R8, 0x1, RZ ;  /* 0x0000000108068810 */ /* 0x000fc80007ffe1ff */
[-CC-:B------:R-:W-:Y:S02]  /*1a90*/  @!P0 SHF.R.U64 R20, R7, R6.reuse, R9.reuse ;  /* 0x0000000607148219 */ /* 0x180fe40000001209 */
[----:B------:R-:W-:Y:S01]  /*1aa0*/  @P0 IADD3 R20, P1, PT, RZ, R7, RZ ;  /* 0x00000007ff140210 */ /* 0x000fe20007f3e0ff */
[----:B------:R-:W-:Y:S01]  /*1ab0*/  @P0 VIADD R7, R8, 0xffffffff ;  /* 0xffffffff08070836 */ /* 0x000fe20000000000 */
[----:B------:R-:W-:-:S03]  /*1ac0*/  @!P0 SHF.R.U32.HI R21, RZ, R6, R9 ;  /* 0x00000006ff158219 */ /* 0x000fc60000011609 */
[----:B------:R-:W-:-:S08]  /*1ad0*/  @P0 IMAD.U32.X R21, R7, 0x100000, R9, P1 ;  /* 0x0010000007150824 */ /* 0x000fd000008e0409 */
.L_x_30:
[----:B------:R-:W-:Y:S05]  /*1ae0*/  BSYNC.RECONVERGENT B1 ;  /* 0x0000000000017941 */ /* 0x000fea0003800200 */
.L_x_29:
[----:B------:R-:W-:-:S07]  /*1af0*/  LOP3.LUT R21, R21, 0x80000000, R5, 0xb8, !PT ;  /* 0x8000000015157812 */ /* 0x000fce00078eb805 */
.L_x_21:
[----:B------:R-:W-:Y:S05]  /*1b00*/  BSYNC.RECONVERGENT B0 ;  /* 0x0000000000007941 */ /* 0x000fea0003800200 */
.L_x_19:
[----:B------:R-:W0:Y:S01]  /*1b10*/  I2F.F64.U32 R4, R0 ;  /* 0x0000000000047312 */ /* 0x000e220000201800 */
[----:B------:R2:W3:Y:S01]  /*1b20*/  LDS R17, [R18] ;  /* 0x0000000012117984 */ /* 0x0004e20000000800 */
[----:B------:R-:W-:Y:S01]  /*1b30*/  BSSY.RECONVERGENT B0, `(.L_x_31) ;  /* 0x0000020000007945 */ /* 0x000fe20003800200 */
[----:B0-----:R-:W-:-:S08]  /*1b40*/  DMUL R20, R4, R20 ;  /* 0x0000001404147228 */ /* 0x001fd00000000000 */
[----:B------:R-:W-:-:S14]  /*1b50*/  DSETP.NEU.AND P0, PT, |R20|, +INF , PT ;  /* 0x7ff000001400742a */ /* 0x000fdc0003f0d200 */
[----:B------:R-:W-:Y:S01]  /*1b60*/  @!P0 DMUL R24, RZ, R20 ;  /* 0x00000014ff188228 */ /* 0x000fe20000000000 */
[----:B------:R-:W-:Y:S01]  /*1b70*/  @!P0 IMAD.MOV.U32 R28, RZ, RZ, 0x1 ;  /* 0x00000001ff1c8424 */ /* 0x000fe200078e00ff */
[----:B--2---:R-:W-:Y:S09]  /*1b80*/  @!P0 BRA `(.L_x_32) ;  /* 0x0000000000688947 */ /* 0x004ff20003800000 */
[----:B------:R-:W-:Y:S01]  /*1b90*/  UMOV UR4, 0x6dc9c883 ;  /* 0x6dc9c88300047882 */ /* 0x000fe20000000000 */
[----:B------:R-:W-:Y:S01]  /*1ba0*/  UMOV UR5, 0x3fe45f30 ;  /* 0x3fe45f3000057882 */ /* 0x000fe20000000000 */
[C---:B------:R-:W-:Y:S01]  /*1bb0*/  DSETP.GE.AND P0, PT, |R20|.reuse, 2.14748364800000000000e+09, PT ;  /* 0x41e000001400742a */ /* 0x040fe20003f06200 */
[----:B------:R-:W-:Y:S01]  /*1bc0*/  BSSY.RECONVERGENT B1, `(.L_x_33) ;  /* 0x0000015000017945 */ /* 0x000fe20003800200 */
[----:B------:R-:W-:Y:S01]  /*1bd0*/  DMUL R4, R20, UR4 ;  /* 0x0000000414047c28 */ /* 0x000fe20008000000 */
[----:B------:R-:W-:Y:S01]  /*1be0*/  UMOV UR4, 0x54442d18 ;  /* 0x54442d1800047882 */ /* 0x000fe20000000000 */
[----:B------:R-:W-:-:S04]  /*1bf0*/  UMOV UR5, 0x3ff921fb ;  /* 0x3ff921fb00057882 */ /* 0x000fc80000000000 */
[----:B------:R-:W0:Y:S08]  /*1c00*/  F2I.F64 R28, R4 ;  /* 0x00000004001c7311 */ /* 0x000e300000301100 */
[----:B0-----:R-:W0:Y:S02]  /*1c10*/  I2F.F64 R24, R28 ;  /* 0x0000001c00187312 */ /* 0x001e240000201c00 */
[----:B0-----:R-:W-:Y:S01]  /*1c20*/  DFMA R6, R24, -UR4, R20 ;  /* 0x8000000418067c2b */ /* 0x001fe20008000014 */
[----:B------:R-:W-:Y:S01]  /*1c30*/  UMOV UR4, 0x33145c00 ;  /* 0x33145c0000047882 */ /* 0x000fe20000000000 */
[----:B------:R-:W-:-:S06]  /*1c40*/  UMOV UR5, 0x3c91a626 ;  /* 0x3c91a62600057882 */ /* 0x000fcc0000000000 */
[----:B------:R-:W-:Y:S01]  /*1c50*/  DFMA R6, R24, -UR4, R6 ;  /* 0x8000000418067c2b */ /* 0x000fe20008000006 */
[----:B------:R-:W-:Y:S01]  /*1c60*/  UMOV UR4, 0x252049c0 ;  /* 0x252049c000047882 */ /* 0x000fe20000000000 */
[----:B------:R-:W-:-:S06]  /*1c70*/  UMOV UR5, 0x397b839a ;  /* 0x397b839a00057882 */ /* 0x000fcc0000000000 */
[----:B------:R-:W-:Y:S01]  /*1c80*/  DFMA R24, R24, -UR4, R6 ;  /* 0x8000000418187c2b */ /* 0x000fe20008000006 */
[----:B------:R-:W-:Y:S10]  /*1c90*/  @!P0 BRA `(.L_x_34) ;  /* 0x00000000001c8947 */ /* 0x000ff40003800000 */
[----:B------:R-:W-:Y:S01]  /*1ca0*/  IMAD.MOV.U32 R13, RZ, RZ, R20 ;  /* 0x000000ffff0d7224 */ /* 0x000fe200078e0014 */
[----:B------:R-:W-:Y:S01]  /*1cb0*/  MOV R24, 0x1ce0 ;  /* 0x00001ce000187802 */ /* 0x000fe20000000f00 */
[----:B-1----:R-:W-:-:S07]  /*1cc0*/  IMAD.MOV.U32 R15, RZ, RZ, R21 ;  /* 0x000000ffff0f7224 */ /* 0x002fce00078e0015 */
[----:B---3--:R-:W-:Y:S05]  /*1cd0*/  CALL.REL.NOINC `($_Z16multiply_mix_addPPsPPPfS2_$__internal_trig_reduction_slowpathd) ;  /* 0x0000000c007c7944 */ /* 0x008fea0003c00000 */
[----:B------:R-:W-:Y:S02]  /*1ce0*/  IMAD.MOV.U32 R28, RZ, RZ, R6 ;  /* 0x000000ffff1c7224 */ /* 0x000fe400078e0006 */
[----:B------:R-:W-:Y:S02]  /*1cf0*/  IMAD.MOV.U32 R24, RZ, RZ, R4 ;  /* 0x000000ffff187224 */ /* 0x000fe400078e0004 */
[----:B------:R-:W-:-:S07]  /*1d00*/  IMAD.MOV.U32 R25, RZ, RZ, R5 ;  /* 0x000000ffff197224 */ /* 0x000fce00078e0005 */
.L_x_34:
[----:B------:R-:W-:Y:S05]  /*1d10*/  BSYNC.RECONVERGENT B1 ;  /* 0x0000000000017941 */ /* 0x000fea0003800200 */
.L_x_33:
[----:B------:R-:W-:-:S07]  /*1d20*/  VIADD R28, R28, 0x1 ;  /* 0x000000011c1c7836 */ /* 0x000fce0000000000 */
.L_x_32:
[----:B------:R-:W-:Y:S05]  /*1d30*/  BSYNC.RECONVERGENT B0 ;  /* 0x0000000000007941 */ /* 0x000fea0003800200 */
.L_x_31:
[----:B------:R-:W0:Y:S01]  /*1d40*/  LDCU.64 UR4, c[0x4][0x8] ;  /* 0x01000100ff0477ac */ /* 0x000e220008000a00 */
[----:B------:R-:W-:-:S05]  /*1d50*/  IMAD.SHL.U32 R4, R28, 0x40, RZ ;  /* 0x000000401c047824 */ /* 0x000fca00078e00ff */
[----:B------:R-:W-:-:S04]  /*1d60*/  LOP3.LUT R4, R4, 0x40, RZ, 0xc0, !PT ;  /* 0x0000004004047812 */ /* 0x000fc800078ec0ff */
[----:B0-----:R-:W-:-:S04]  /*1d70*/  IADD3 R12, P0, PT, R4, UR4, RZ ;  /* 0x00000004040c7c10 */ /* 0x001fc8000ff1e0ff */
[----:B------:R-:W-:-:S05]  /*1d80*/  IADD3.X R13, PT, PT, RZ, UR5, RZ, P0, !PT ;  /* 0x00000005ff0d7c10 */ /* 0x000fca00087fe4ff */
[----:B------:R-:W2:Y:S04]  /*1d90*/  LDG.E.128.CONSTANT R4, desc[UR8][R12.64] ;  /* 0x000000080c047981 */ /* 0x000ea8000c1e9d00 */
[----:B------:R-:W4:Y:S04]  /*1da0*/  LDG.E.128.CONSTANT R8, desc[UR8][R12.64+0x10] ;  /* 0x000010080c087981 */ /* 0x000f28000c1e9d00 */
[----:B-1----:R-:W5:Y:S01]  /*1db0*/  LDG.E.128.CONSTANT R12, desc[UR8][R12.64+0x20] ;  /* 0x000020080c0c7981 */ /* 0x002f62000c1e9d00 */
[----:B------:R-:W-:Y:S01]  /*1dc0*/  LOP3.LUT R19, R28, 0x1, RZ, 0xc0, !PT ;  /* 0x000000011c137812 */ /* 0x000fe200078ec0ff */
[----:B------:R-:W-:Y:S01]  /*1dd0*/  IMAD.MOV.U32 R26, RZ, RZ, 0x20fd8164 ;  /* 0x20fd8164ff1a7424 */ /* 0x000fe200078e00ff */
[----:B------:R-:W-:Y:S01]  /*1de0*/  DMUL R22, R24, R24 ;  /* 0x0000001818167228 */ /* 0x000fe20000000000 */
[----:B------:R-:W-:Y:S01]  /*1df0*/  BSSY.RECONVERGENT B0, `(.L_x_35) ;  /* 0x000002f000007945 */ /* 0x000fe20003800200 */
[----:B------:R-:W-:Y:S01]  /*1e00*/  ISETP.NE.U32.AND P0, PT, R19, 0x1, PT ;  /* 0x000000011300780c */ /* 0x000fe20003f05070 */
[----:B------:R-:W-:Y:S01]  /*1e10*/  IMAD.MOV.U32 R19, RZ, RZ, 0x3da8ff83 ;  /* 0x3da8ff83ff137424 */ /* 0x000fe200078e00ff */
[----:B------:R-:W-:-:S02]  /*1e20*/  DSETP.NEU.AND P1, PT, |R20|, +INF , PT ;  /* 0x7ff000001400742a */ /* 0x000fc40003f2d200 */
[----:B------:R-:W-:Y:S02]  /*1e30*/  FSEL R26, R26, -8.06006814911005101289e+34, !P0 ;  /* 0xf9785eba1a1a7808 */ /* 0x000fe40004000000 */
[----:B------:R-:W-:Y:S02]  /*1e40*/  FSEL R27, -R19, 0.11223486810922622681, !P0 ;  /* 0x3de5db65131b7808 */ /* 0x000fe40004000100 */
[----:B------:R0:W1:Y:S04]  /*1e50*/  LDS R19, [R16] ;  /* 0x0000000010137984 */ /* 0x0000680000000800 */
[----:B--2---:R-:W-:-:S04]  /*1e60*/  DFMA R4, R22, R26, R4 ;  /* 0x0000001a1604722b */ /* 0x004fc80000000004 */
[----:B------:R-:W-:-:S04]  /*1e70*/  @!P1 IMAD.MOV.U32 R26, RZ, RZ, RZ ;  /* 0x000000ffff1a9224 */ /* 0x000fc800078e00ff */
[----:B------:R-:W-:-:S08]  /*1e80*/  DFMA R4, R22, R4, R6 ;  /* 0x000000041604722b */ /* 0x000fd00000000006 */
[----:B----4-:R-:W-:-:S08]  /*1e90*/  DFMA R4, R22, R4, R8 ;  /* 0x000000041604722b */ /* 0x010fd00000000008 */
[----:B------:R-:W-:-:S08]  /*1ea0*/  DFMA R4, R22, R4, R10 ;  /* 0x000000041604722b */ /* 0x000fd0000000000a */
[----:B-----5:R-:W-:-:S08]  /*1eb0*/  DFMA R4, R22, R4, R12 ;  /* 0x000000041604722b */ /* 0x020fd0000000000c */
[----:B------:R-:W-:-:S08]  /*1ec0*/  DFMA R4, R22, R4, R14 ;  /* 0x000000041604722b */ /* 0x000fd0000000000e */
[----:B------:R-:W-:Y:S02]  /*1ed0*/  DFMA R24, R4, R24, R24 ;  /* 0x000000180418722b */ /* 0x000fe40000000018 */
[----:B------:R-:W-:-:S10]  /*1ee0*/  DFMA R4, R22, R4, 1 ;  /* 0x3ff000001604742b */ /* 0x000fd40000000004 */
[----:B------:R-:W-:Y:S02]  /*1ef0*/  FSEL R6, R4, R24, !P0 ;  /* 0x0000001804067208 */ /* 0x000fe40004000000 */
[----:B------:R-:W-:Y:S01]  /*1f00*/  FSEL R7, R5, R25, !P0 ;  /* 0x0000001905077208 */ /* 0x000fe20004000000 */
[----:B------:R-:W-:Y:S01]  /*1f10*/  @!P1 DMUL R24, RZ, R20 ;  /* 0x00000014ff189228 */ /* 0x000fe20000000000 */
[----:B------:R-:W-:-:S04]  /*1f20*/  LOP3.LUT P0, RZ, R28, 0x2, RZ, 0xc0, !PT ;  /* 0x000000021cff7812 */ /* 0x000fc8000780c0ff */
[----:B------:R-:W-:-:S10]  /*1f30*/  DADD R4, RZ, -R6 ;  /* 0x00000000ff047229 */ /* 0x000fd40000000806 */
[----:B------:R-:W-:Y:S02]  /*1f40*/  FSEL R22, R6, R4, !P0 ;  /* 0x0000000406167208 */ /* 0x000fe40004000000 */
[----:B------:R-:W-:Y:S01]  /*1f50*/  FSEL R23, R7, R5, !P0 ;  /* 0x0000000507177208 */ /* 0x000fe20004000000 */
[----:B01----:R-:W-:Y:S06]  /*1f60*/  @!P1 BRA `(.L_x_36) ;  /* 0x00000000005c9947 */ /* 0x003fec0003800000 */
[----:B------:R-:W-:Y:S01]  /*1f70*/  UMOV UR4, 0x6dc9c883 ;  /* 0x6dc9c88300047882 */ /* 0x000fe20000000000 */
[----:B------:R-:W-:Y:S01]  /*1f80*/  UMOV UR5, 0x3fe45f30 ;  /* 0x3fe45f3000057882 */ /* 0x000fe20000000000 */
[C---:B------:R-:W-:Y:S02]  /*1f90*/  DSETP.GE.AND P0, PT, |R20|.reuse, 2.14748364800000000000e+09, PT ;  /* 0x41e000001400742a */ /* 0x040fe40003f06200 */
[----:B------:R-:W-:Y:S01]  /*1fa0*/  DMUL R26, R20, UR4 ;  /* 0x00000004141a7c28 */ /* 0x000fe20008000000 */
[----:B------:R-:W-:Y:S01]  /*1fb0*/  UMOV UR4, 0x54442d18 ;  /* 0x54442d1800047882 */ /* 0x000fe20000000000 */
[----:B------:R-:W-:-:S08]  /*1fc0*/  UMOV UR5, 0x3ff921fb ;  /* 0x3ff921fb00057882 */ /* 0x000fd00000000000 */
        /* <DEDUP_REMOVED lines=12> */
[----:B------:R-:W-:-:S07]  /*2090*/  IMAD.MOV.U32 R15, RZ, RZ, R21 ;  /* 0x000000ffff0f7224 */ /* 0x000fce00078e0015 */
[----:B---3--:R-:W-:Y:S05]  /*20a0*/  CALL.REL.NOINC `($_Z16multiply_mix_addPPsPPPfS2_$__internal_trig_reduction_slowpathd) ;  /* 0x0000000800887944 */ /* 0x008fea0003c00000 */
[----:B------:R-:W-:Y:S02]  /*20b0*/  IMAD.MOV.U32 R26, RZ, RZ, R6 ;  /* 0x000000ffff1a7224 */ /* 0x000fe400078e0006 */
[----:B------:R-:W-:Y:S02]  /*20c0*/  IMAD.MOV.U32 R24, RZ, RZ, R4 ;  /* 0x000000ffff187224 */ /* 0x000fe400078e0004 */
[----:B------:R-:W-:-:S07]  /*20d0*/  IMAD.MOV.U32 R25, RZ, RZ, R5 ;  /* 0x000000ffff197224 */ /* 0x000fce00078e0005 */
.L_x_36:
[----:B------:R-:W-:Y:S05]  /*20e0*/  BSYNC.RECONVERGENT B0 ;  /* 0x0000000000007941 */ /* 0x000fea0003800200 */
.L_x_35:
[----:B------:R-:W0:Y:S01]  /*20f0*/  LDCU.64 UR4, c[0x4][0x8] ;  /* 0x01000100ff0477ac */ /* 0x000e220008000a00 */
[----:B------:R-:W-:-:S05]  /*2100*/  IMAD.SHL.U32 R4, R26, 0x40, RZ ;  /* 0x000000401a047824 */ /* 0x000fca00078e00ff */
[----:B------:R-:W-:-:S04]  /*2110*/  LOP3.LUT R4, R4, 0x40, RZ, 0xc0, !PT ;  /* 0x0000004004047812 */ /* 0x000fc800078ec0ff */
[----:B0-----:R-:W-:-:S05]  /*2120*/  IADD3 R28, P0, PT, R4, UR4, RZ ;  /* 0x00000004041c7c10 */ /* 0x001fca000ff1e0ff */
[----:B------:R-:W-:-:S05]  /*2130*/  IMAD.X R29, RZ, RZ, UR5, P0 ;  /* 0x00000005ff1d7e24 */ /* 0x000fca00080e06ff */
[----:B------:R-:W2:Y:S04]  /*2140*/  LDG.E.128.CONSTANT R4, desc[UR8][R28.64] ;  /* 0x000000081c047981 */ /* 0x000ea8000c1e9d00 */
[----:B------:R-:W4:Y:S01]  /*2150*/  LDG.E.128.CONSTANT R8, desc[UR8][R28.64+0x10] ;  /* 0x000010081c087981 */ /* 0x000f22000c1e9d00 */
[----:B------:R-:W-:Y:S01]  /*2160*/  LOP3.LUT R12, R26, 0x1, RZ, 0xc0, !PT ;  /* 0x000000011a0c7812 */ /* 0x000fe200078ec0ff */
[----:B------:R-:W-:Y:S01]  /*2170*/  IMAD.MOV.U32 R13, RZ, RZ, 0x3da8ff83 ;  /* 0x3da8ff83ff0d7424 */ /* 0x000fe200078e00ff */
[----:B------:R-:W-:Y:S02]  /*2180*/  DMUL R20, R24, R24 ;  /* 0x0000001818147228 */ /* 0x000fe40000000000 */
[----:B------:R-:W-:Y:S01]  /*2190*/  ISETP.NE.U32.AND P0, PT, R12, 0x1, PT ;  /* 0x000000010c00780c */ /* 0x000fe20003f05070 */
[----:B------:R-:W-:-:S03]  /*21a0*/  IMAD.MOV.U32 R12, RZ, RZ, 0x20fd8164 ;  /* 0x20fd8164ff0c7424 */ /* 0x000fc600078e00ff */
[----:B------:R-:W-:Y:S02]  /*21b0*/  FSEL R13, -R13, 0.11223486810922622681, !P0 ;  /* 0x3de5db650d0d7808 */ /* 0x000fe40004000100 */
[----:B------:R-:W-:-:S06]  /*21c0*/  FSEL R12, R12, -8.06006814911005101289e+34, !P0 ;  /* 0xf9785eba0c0c7808 */ /* 0x000fcc0004000000 */
[C---:B--2---:R-:W-:Y:S01]  /*21d0*/  DFMA R4, R20.reuse, R12, R4 ;  /* 0x0000000c1404722b */ /* 0x044fe20000000004 */
[----:B------:R-:W2:Y:S07]  /*21e0*/  LDG.E.128.CONSTANT R12, desc[UR8][R28.64+0x20] ;  /* 0x000020081c0c7981 */ /* 0x000eae000c1e9d00 */
[C---:B------:R-:W-:Y:S02]  /*21f0*/  DFMA R6, R20.reuse, R4, R6 ;  /* 0x000000041406722b */ /* 0x040fe40000000006 */
[----:B------:R-:W0:Y:S06]  /*2200*/  LDC.64 R4, c[0x0][0x388] ;  /* 0x0000e200ff047b82 */ /* 0x000e2c0000000a00 */
[----:B----4-:R-:W-:Y:S01]  /*2210*/  DFMA R8, R20, R6, R8 ;  /* 0x000000061408722b */ /* 0x010fe20000000008 */
[----:B0-----:R-:W-:-:S05]  /*2220*/  IMAD.WIDE.U32 R4, R2, 0x8, R4 ;  /* 0x0000000802047825 */ /* 0x001fca00078e0004 */
[----:B------:R-:W4:Y:S02]  /*2230*/  LDG.E.64 R6, desc[UR8][R4.64] ;  /* 0x0000000804067981 */ /* 0x000f24000c1e1b00 */
[C---:B------:R-:W-:Y:S01]  /*2240*/  DFMA R8, R20.reuse, R8, R10 ;  /* 0x000000081408722b */ /* 0x040fe2000000000a */
[----:B---3--:R-:W-:Y:S07]  /*2250*/  F2F.F64.F32 R10, R17 ;  /* 0x00000011000a7310 */ /* 0x008fee0000201800 */
[----:B--2---:R-:W-:-:S08]  /*2260*/  DFMA R8, R20, R8, R12 ;  /* 0x000000081408722b */ /* 0x004fd0000000000c */
[----:B------:R-:W-:-:S08]  /*2270*/  DFMA R8, R20, R8, R14 ;  /* 0x000000081408722b */ /* 0x000fd0000000000e */
[----:B------:R-:W-:Y:S02]  /*2280*/  DFMA R24, R8, R24, R24 ;  /* 0x000000180818722b */ /* 0x000fe40000000018 */
[----:B------:R-:W-:-:S10]  /*2290*/  DFMA R8, R20, R8, 1 ;  /* 0x3ff000001408742b */ /* 0x000fd40000000008 */
[----:B------:R-:W-:Y:S02]  /*22a0*/  FSEL R14, R8, R24, !P0 ;  /* 0x00000018080e7208 */ /* 0x000fe40004000000 */
[----:B------:R-:W-:Y:S02]  /*22b0*/  FSEL R15, R9, R25, !P0 ;  /* 0x00000019090f7208 */ /* 0x000fe40004000000 */
[----:B------:R-:W0:Y:S01]  /*22c0*/  F2F.F64.F32 R8, R19 ;  /* 0x0000001300087310 */ /* 0x000e220000201800 */
[----:B------:R-:W-:-:S03]  /*22d0*/  LOP3.LUT P0, RZ, R26, 0x2, RZ, 0xc0, !PT ;  /* 0x000000021aff7812 */ /* 0x000fc6000780c0ff */
[----:B------:R-:W-:Y:S01]  /*22e0*/  DADD R12, RZ, -R14 ;  /* 0x00000000ff0c7229 */ /* 0x000fe2000000080e */
[----:B----4-:R-:W-:-:S09]  /*22f0*/  IMAD.WIDE.U32 R6, R3, 0x8, R6 ;  /* 0x0000000803067825 */ /* 0x010fd200078e0006 */
[----:B------:R-:W-:Y:S02]  /*2300*/  FSEL R12, R14, R12, !P0 ;  /* 0x0000000c0e0c7208 */ /* 0x000fe40004000000 */
[----:B------:R-:W-:-:S06]  /*2310*/  FSEL R13, R15, R13, !P0 ;  /* 0x0000000d0f0d7208 */ /* 0x000fcc0004000000 */
[-C--:B0-----:R-:W-:Y:S02]  /*2320*/  DMUL R14, R8, R12.reuse ;  /* 0x0000000c080e7228 */ /* 0x081fe40000000000 */
[----:B------:R-:W-:-:S06]  /*2330*/  DMUL R12, R10, R12 ;  /* 0x0000000c0a0c7228 */ /* 0x000fcc0000000000 */
[C---:B------:R-:W-:Y:S02]  /*2340*/  DFMA R14, R22.reuse, R10, -R14 ;  /* 0x0000000a160e722b */ /* 0x040fe4000000080e */
[----:B------:R-:W-:-:S08]  /*2350*/  DFMA R12, R22, R8, R12 ;  /* 0x00000008160c722b */ /* 0x000fd0000000000c */
[----:B------:R-:W0:Y:S08]  /*2360*/  F2F.F32.F64 R15, R14 ;  /* 0x0000000e000f7310 */ /* 0x000e300000301000 */
[----:B------:R-:W1:Y:S01]  /*2370*/  F2F.F32.F64 R13, R12 ;  /* 0x0000000c000d7310 */ /* 0x000e620000301000 */
[----:B0-----:R-:W-:Y:S04]  /*2380*/  STS [R18], R15 ;  /* 0x0000000f12007388 */ /* 0x001fe80000000800 */
[----:B-1----:R-:W-:Y:S04]  /*2390*/  STS [R16], R13 ;  /* 0x0000000d10007388 */ /* 0x002fe80000000800 */
[----:B------:R-:W2:Y:S01]  /*23a0*/  LD.E.64 R6, desc[UR8][R6.64] ;  /* 0x0000000806067980 */ /* 0x000ea2000c101b00 */
[----:B------:R-:W-:-:S04]  /*23b0*/  IMAD.SHL.U32 R11, R0, 0x2, RZ ;  /* 0x00000002000b7824 */ /* 0x000fc800078e00ff */
[----:B--2---:R-:W-:-:S05]  /*23c0*/  IMAD.WIDE.U32 R8, R11, 0x4, R6 ;  /* 0x000000040b087825 */ /* 0x004fca00078e0006 */
[----:B------:R-:W-:Y:S04]  /*23d0*/  ST.E desc[UR8][R8.64], R15 ;  /* 0x0000000f08007985 */ /* 0x000fe8000c101908 */
[----:B------:R-:W2:Y:S04]  /*23e0*/  LDG.E.64 R4, desc[UR8][R4.64] ;  /* 0x0000000804047981 */ /* 0x000ea8000c1e1b00 */
[----:B------:R-:W0:Y:S01]  /*23f0*/  LDS R17, [R16] ;  /* 0x0000000010117984 */ /* 0x000e220000000800 */
[----:B--2---:R-:W-:-:S06]  /*2400*/  IMAD.WIDE.U32 R2, R3, 0x8, R4 ;  /* 0x0000000803027825 */ /* 0x004fcc00078e0004 */
[----:B------:R-:W2:Y:S02]  /*2410*/  LD.E.64 R2, desc[UR8][R2.64] ;  /* 0x0000000802027980 */ /* 0x000ea4000c101b00 */
[----:B--2---:R-:W-:-:S05]  /*2420*/  IMAD.WIDE.U32 R10, R11, 0x4, R2 ;  /* 0x000000040b0a7825 */ /* 0x004fca00078e0002 */
[----:B0-----:R-:W-:Y:S01]  /*2430*/  ST.E desc[UR8][R10.64+0x4], R17 ;  /* 0x000004110a007985 */ /* 0x001fe2000c101908 */
[----:B------:R-:W-:Y:S05]  /*2440*/  EXIT ;  /* 0x000000000000794d */ /* 0x000fea0003800000 */
        .weak           $__internal_0_$__cuda_sm3x_div_rn_noftz_f32_slowpath
        .type           $__internal_0_$__cuda_sm3x_div_rn_noftz_f32_slowpath,@function
        .size           $__internal_0_$__cuda_sm3x_div_rn_noftz_f32_slowpath,($_Z16multiply_mix_addPPsPPPfS2_$__internal_trig_reduction_slowpathd - $__internal_0_$__cuda_sm3x_div_rn_noftz_f32_slowpath)
$__internal_0_$__cuda_sm3x_div_rn_noftz_f32_slowpath:
[----:B------:R-:W-:Y:S01]  /*2450*/  SHF.R.U32.HI R11, RZ, 0x17, R5 ;  /* 0x00000017ff0b7819 */ /* 0x000fe20000011605 */
[----:B------:R-:W-:Y:S01]  /*2460*/  BSSY.RECONVERGENT B1, `(.L_x_37) ;  /* 0x0000064000017945 */ /* 0x000fe20003800200 */
[----:B------:R-:W-:Y:S02]  /*2470*/  SHF.R.U32.HI R7, RZ, 0x17, R4 ;  /* 0x00000017ff077819 */ /* 0x000fe40000011604 */
[----:B------:R-:W-:Y:S02]  /*2480*/  LOP3.LUT R11, R11, 0xff, RZ, 0xc0, !PT ;  /* 0x000000ff0b0b7812 */ /* 0x000fe400078ec0ff */
[----:B------:R-:W-:-:S03]  /*2490*/  LOP3.LUT R14, R7, 0xff, RZ, 0xc0, !PT ;  /* 0x000000ff070e7812 */ /* 0x000fc600078ec0ff */
[----:B------:R-:W-:Y:S02]  /*24a0*/  VIADD R13, R11, 0xffffffff ;  /* 0xffffffff0b0d7836 */ /* 0x000fe40000000000 */
[----:B------:R-:W-:-:S03]  /*24b0*/  VIADD R12, R14, 0xffffffff ;  /* 0xffffffff0e0c7836 */ /* 0x000fc60000000000 */
[----:B------:R-:W-:-:S04]  /*24c0*/  ISETP.GT.U32.AND P0, PT, R13, 0xfd, PT ;  /* 0x000000fd0d00780c */ /* 0x000fc80003f04070 */
[----:B------:R-:W-:-:S13]  /*24d0*/  ISETP.GT.U32.OR P0, PT, R12, 0xfd, P0 ;  /* 0x000000fd0c00780c */ /* 0x000fda0000704470 */
[----:B------:R-:W-:Y:S01]  /*24e0*/  @!P0 IMAD.MOV.U32 R7, RZ, RZ, RZ ;  /* 0x000000ffff078224 */ /* 0x000fe200078e00ff */
[----:B------:R-:W-:Y:S06]  /*24f0*/  @!P0 BRA `(.L_x_38) ;  /* 0x0000000000648947 */ /* 0x000fec0003800000 */
[----:B------:R-:W-:-:S13]  /*2500*/  FSETP.GTU.FTZ.AND P0, PT, |R4|, +INF , PT ;  /* 0x7f8000000400780b */ /* 0x000fda0003f1c200 */
[----:B------:R-:W-:Y:S05]  /*2510*/  @P0 BRA `(.L_x_39) ;  /* 0x00000004005c0947 */ /* 0x000fea0003800000 */
[----:B------:R-:W-:-:S13]  /*2520*/  FSETP.GTU.FTZ.AND P0, PT, |R5|, +INF , PT ;  /* 0x7f8000000500780b */ /* 0x000fda0003f1c200 */
[----:B------:R-:W-:Y:S05]  /*2530*/  @P0 BRA `(.L_x_39) ;  /* 0x0000000400540947 */ /* 0x000fea0003800000 */
[----:B------:R-:W-:-:S13]  /*2540*/  LOP3.LUT P0, RZ, R5, 0x7fffffff, R4, 0xc8, !PT ;  /* 0x7fffffff05ff7812 */ /* 0x000fda000780c804 */
[----:B------:R-:W-:Y:S05]  /*2550*/  @!P0 BRA `(.L_x_40) ;  /* 0x0000000400448947 */ /* 0x000fea0003800000 */
[----:B------:R-:W-:Y:S01]  /*2560*/  FADD.FTZ R7, |R4|, -RZ ;  /* 0x800000ff04077221 */ /* 0x000fe20000010200 */
[----:B------:R-:W-:-:S04]  /*2570*/  FADD.FTZ R15, |R5|, -RZ ;  /* 0x800000ff050f7221 */ /* 0x000fc80000010200 */
[----:B------:R-:W-:Y:S02]  /*2580*/  FSETP.NEU.FTZ.AND P1, PT, R7, +INF , PT ;  /* 0x7f8000000700780b */ /* 0x000fe40003f3d000 */
[----:B------:R-:W-:Y:S02]  /*2590*/  FSETP.NEU.FTZ.AND P2, PT, R15, +INF , PT ;  /* 0x7f8000000f00780b */ /* 0x000fe40003f5d000 */
[----:B------:R-:W-:-:S11]  /*25a0*/  FSETP.NEU.FTZ.AND P0, PT, R7, +INF , PT ;  /* 0x7f8000000700780b */ /* 0x000fd60003f1d000 */
[----:B------:R-:W-:Y:S05]  /*25b0*/  @!P2 BRA !P1, `(.L_x_40) ;  /* 0x00000004002ca947 */ /* 0x000fea0004800000 */
[----:B------:R-:W-:-:S04]  /*25c0*/  LOP3.LUT P1, RZ, R4, 0x7fffffff, RZ, 0xc0, !PT ;  /* 0x7fffffff04ff7812 */ /* 0x000fc8000782c0ff */
[----:B------:R-:W-:-:S13]  /*25d0*/  PLOP3.LUT P1, PT, P2, P1, PT, 0x2f, 0xf2 ;  /* 0x0000000000f2781c */ /* 0x000fda0001722577 */
[----:B------:R-:W-:Y:S05]  /*25e0*/  @P1 BRA `(.L_x_41) ;  /* 0x0000000400181947 */ /* 0x000fea0003800000 */
[----:B------:R-:W-:-:S04]  /*25f0*/  LOP3.LUT P1, RZ, R5, 0x7fffffff, RZ, 0xc0, !PT ;  /* 0x7fffffff05ff7812 */ /* 0x000fc8000782c0ff */
[----:B------:R-:W-:-:S13]  /*2600*/  PLOP3.LUT P0, PT, P0, P1, PT, 0x2f, 0xf2 ;  /* 0x0000000000f2781c */ /* 0x000fda0000702577 */
[----:B------:R-:W-:Y:S05]  /*2610*/  @P0 BRA `(.L_x_42) ;  /* 0x0000000400000947 */ /* 0x000fea0003800000 */
[----:B------:R-:W-:Y:S02]  /*2620*/  ISETP.GE.AND P0, PT, R12, RZ, PT ;  /* 0x000000ff0c00720c */ /* 0x000fe40003f06270 */
[----:B------:R-:W-:-:S11]  /*2630*/  ISETP.GE.AND P1, PT, R13, RZ, PT ;  /* 0x000000ff0d00720c */ /* 0x000fd60003f26270 */
[----:B------:R-:W-:Y:S02]  /*2640*/  @P0 IMAD.MOV.U32 R7, RZ, RZ, RZ ;  /* 0x000000ffff070224 */ /* 0x000fe400078e00ff */
[----:B------:R-:W-:Y:S01]  /*2650*/  @!P0 FFMA R4, R4, 1.84467440737095516160e+19, RZ ;  /* 0x5f80000004048823 */ /* 0x000fe200000000ff */
[----:B------:R-:W-:Y:S02]  /*2660*/  @!P0 IMAD.MOV.U32 R7, RZ, RZ, -0x40 ;  /* 0xffffffc0ff078424 */ /* 0x000fe400078e00ff */
[----:B------:R-:W-:Y:S02]  /*2670*/  @!P1 FFMA R5, R5, 1.84467440737095516160e+19, RZ ;  /* 0x5f80000005059823 */ /* 0x000fe400000000ff */
[----:B------:R-:W-:-:S07]  /*2680*/  @!P1 VIADD R7, R7, 0x40 ;  /* 0x0000004007079836 */ /* 0x000fce0000000000 */
.L_x_38:
[----:B------:R-:W-:Y:S01]  /*2690*/  LEA R12, R11, 0xc0800000, 0x17 ;  /* 0xc08000000b0c7811 */ /* 0x000fe200078eb8ff */
[----:B------:R-:W-:Y:S04]  /*26a0*/  BSSY.RECONVERGENT B2, `(.L_x_43) ;  /* 0x0000036000027945 */ /* 0x000fe80003800200 */
[----:B------:R-:W-:Y:S02]  /*26b0*/  IMAD.IADD R12, R5, 0x1, -R12 ;  /* 0x00000001050c7824 */ /* 0x000fe400078e0a0c */
[----:B------:R-:W-:Y:S02]  /*26c0*/  VIADD R5, R14, 0xffffff81 ;  /* 0xffffff810e057836 */ /* 0x000fe40000000000 */
[----:B------:R0:W1:Y:S01]  /*26d0*/  MUFU.RCP R13, R12 ;  /* 0x0000000c000d7308 */ /* 0x0000620000001000 */
[----:B------:R-:W-:Y:S01]  /*26e0*/  FADD.FTZ R15, -R12, -RZ ;  /* 0x800000ff0c0f7221 */ /* 0x000fe20000010100 */
[C---:B------:R-:W-:Y:S01]  /*26f0*/  IMAD R4, R5.reuse, -0x800000, R4 ;  /* 0xff80000005047824 */ /* 0x040fe200078e0204 */
[----:B0-----:R-:W-:-:S05]  /*2700*/  IADD3 R12, PT, PT, R5, 0x7f, -R11 ;  /* 0x0000007f050c7810 */ /* 0x001fca0007ffe80b */
[----:B------:R-:W-:Y:S02]  /*2710*/  IMAD.IADD R12, R12, 0x1, R7 ;  /* 0x000000010c0c7824 */ /* 0x000fe400078e0207 */
[----:B-1----:R-:W-:-:S04]  /*2720*/  FFMA R14, R13, R15, 1 ;  /* 0x3f8000000d0e7423 */ /* 0x002fc8000000000f */
[----:B------:R-:W-:-:S04]  /*2730*/  FFMA R20, R13, R14, R13 ;  /* 0x0000000e0d147223 */ /* 0x000fc8000000000d */
[----:B------:R-:W-:-:S04]  /*2740*/  FFMA R13, R4, R20, RZ ;  /* 0x00000014040d7223 */ /* 0x000fc800000000ff */
[----:B------:R-:W-:-:S04]  /*2750*/  FFMA R14, R15, R13, R4 ;  /* 0x0000000d0f0e7223 */ /* 0x000fc80000000004 */
[----:B------:R-:W-:-:S04]  /*2760*/  FFMA R13, R20, R14, R13 ;  /* 0x0000000e140d7223 */ /* 0x000fc8000000000d */
[----:B------:R-:W-:-:S04]  /*2770*/  FFMA R14, R15, R13, R4 ;  /* 0x0000000d0f0e7223 */ /* 0x000fc80000000004 */
[----:B------:R-:W-:-:S05]  /*2780*/  FFMA R4, R20, R14, R13 ;  /* 0x0000000e14047223 */ /* 0x000fca000000000d */
[----:B------:R-:W-:-:S04]  /*2790*/  SHF.R.U32.HI R5, RZ, 0x17, R4 ;  /* 0x00000017ff057819 */ /* 0x000fc80000011604 */
[----:B------:R-:W-:-:S05]  /*27a0*/  LOP3.LUT R5, R5, 0xff, RZ, 0xc0, !PT ;  /* 0x000000ff05057812 */ /* 0x000fca00078ec0ff */
[----:B------:R-:W-:-:S04]  /*27b0*/  IMAD.IADD R11, R5, 0x1, R12 ;  /* 0x00000001050b7824 */ /* 0x000fc800078e020c */
[----:B------:R-:W-:-:S05]  /*27c0*/  VIADD R5, R11, 0xffffffff ;  /* 0xffffffff0b057836 */ /* 0x000fca0000000000 */
[----:B------:R-:W-:-:S13]  /*27d0*/  ISETP.GE.U32.AND P0, PT, R5, 0xfe, PT ;  /* 0x000000fe0500780c */ /* 0x000fda0003f06070 */
[----:B------:R-:W-:Y:S05]  /*27e0*/  @!P0 BRA `(.L_x_44) ;  /* 0x0000000000808947 */ /* 0x000fea0003800000 */
[----:B------:R-:W-:-:S13]  /*27f0*/  ISETP.GT.AND P0, PT, R11, 0xfe, PT ;  /* 0x000000fe0b00780c */ /* 0x000fda0003f04270 */
[----:B------:R-:W-:Y:S05]  /*2800*/  @P0 BRA `(.L_x_45) ;  /* 0x00000000006c0947 */ /* 0x000fea0003800000 */
[----:B------:R-:W-:-:S13]  /*2810*/  ISETP.GE.AND P0, PT, R11, 0x1, PT ;  /* 0x000000010b00780c */ /* 0x000fda0003f06270 */
[----:B------:R-:W-:Y:S05]  /*2820*/  @P0 BRA `(.L_x_46) ;  /* 0x0000000000740947 */ /* 0x000fea0003800000 */
[----:B------:R-:W-:Y:S02]  /*2830*/  ISETP.GE.AND P0, PT, R11, -0x18, PT ;  /* 0xffffffe80b00780c */ /* 0x000fe40003f06270 */
[----:B------:R-:W-:-:S11]  /*2840*/  LOP3.LUT R4, R4, 0x80000000, RZ, 0xc0, !PT ;  /* 0x8000000004047812 */ /* 0x000fd600078ec0ff */
[----:B------:R-:W-:Y:S05]  /*2850*/  @!P0 BRA `(.L_x_46) ;  /* 0x0000000000688947 */ /* 0x000fea0003800000 */
[CCC-:B------:R-:W-:Y:S01]  /*2860*/  FFMA.RZ R5, R20.reuse, R14.reuse, R13.reuse ;  /* 0x0000000e14057223 */ /* 0x1c0fe2000000c00d */
[CCC-:B------:R-:W-:Y:S01]  /*2870*/  FFMA.RM R12, R20.reuse, R14.reuse, R13.reuse ;  /* 0x0000000e140c7223 */ /* 0x1c0fe2000000400d */
[C---:B------:R-:W-:Y:S02]  /*2880*/  ISETP.NE.AND P2, PT, R11.reuse, RZ, PT ;  /* 0x000000ff0b00720c */ /* 0x040fe40003f45270 */
[----:B------:R-:W-:Y:S02]  /*2890*/  ISETP.NE.AND P1, PT, R11, RZ, PT ;  /* 0x000000ff0b00720c */ /* 0x000fe40003f25270 */
[----:B------:R-:W-:Y:S01]  /*28a0*/  LOP3.LUT R7, R5, 0x7fffff, RZ, 0xc0, !PT ;  /* 0x007fffff05077812 */ /* 0x000fe200078ec0ff */
[----:B------:R-:W-:Y:S01]  /*28b0*/  FFMA.RP R5, R20, R14, R13 ;  /* 0x0000000e14057223 */ /* 0x000fe2000000800d */
[----:B------:R-:W-:Y:S02]  /*28c0*/  VIADD R14, R11, 0x20 ;  /* 0x000000200b0e7836 */ /* 0x000fe40000000000 */
[----:B------:R-:W-:Y:S01]  /*28d0*/  LOP3.LUT R7, R7, 0x800000, RZ, 0xfc, !PT ;  /* 0x0080000007077812 */ /* 0x000fe200078efcff */
[----:B------:R-:W-:Y:S01]  /*28e0*/  IMAD.MOV R11, RZ, RZ, -R11 ;  /* 0x000000ffff0b7224 */ /* 0x000fe200078e0a0b */
[----:B------:R-:W-:-:S02]  /*28f0*/  FSETP.NEU.FTZ.AND P0, PT, R5, R12, PT ;  /* 0x0000000c0500720b */ /* 0x000fc40003f1d000 */
[----:B------:R-:W-:Y:S02]  /*2900*/  SHF.L.U32 R14, R7, R14, RZ ;  /* 0x0000000e070e7219 */ /* 0x000fe400000006ff */
[----:B------:R-:W-:Y:S02]  /*2910*/  SEL R12, R11, RZ, P2 ;  /* 0x000000ff0b0c7207 */ /* 0x000fe40001000000 */
[----:B------:R-:W-:Y:S02]  /*2920*/  ISETP.NE.AND P1, PT, R14, RZ, P1 ;  /* 0x000000ff0e00720c */ /* 0x000fe40000f25270 */
[----:B------:R-:W-:Y:S02]  /*2930*/  SHF.R.U32.HI R12, RZ, R12, R7 ;  /* 0x0000000cff0c7219 */ /* 0x000fe40000011607 */
[----:B------:R-:W-:Y:S02]  /*2940*/  PLOP3.LUT P0, PT, P0, P1, PT, 0xf8, 0x8f ;  /* 0x00000000008f781c */ /* 0x000fe40000703f70 */
[----:B------:R-:W-:-:S02]  /*2950*/  SHF.R.U32.HI R14, RZ, 0x1, R12 ;  /* 0x00000001ff0e7819 */ /* 0x000fc4000001160c */
[----:B------:R-:W-:-:S04]  /*2960*/  SEL R5, RZ, 0x1, !P0 ;  /* 0x00000001ff057807 */ /* 0x000fc80004000000 */
[----:B------:R-:W-:-:S04]  /*2970*/  LOP3.LUT R5, R5, 0x1, R14, 0xf8, !PT ;  /* 0x0000000105057812 */ /* 0x000fc800078ef80e */
[----:B------:R-:W-:-:S05]  /*2980*/  LOP3.LUT R5, R5, R12, RZ, 0xc0, !PT ;  /* 0x0000000c05057212 */ /* 0x000fca00078ec0ff */
[----:B------:R-:W-:-:S05]  /*2990*/  IMAD.IADD R5, R14, 0x1, R5 ;  /* 0x000000010e057824 */ /* 0x000fca00078e0205 */
[----:B------:R-:W-:Y:S01]  /*29a0*/  LOP3.LUT R4, R5, R4, RZ, 0xfc, !PT ;  /* 0x0000000405047212 */ /* 0x000fe200078efcff */
[----:B------:R-:W-:Y:S06]  /*29b0*/  BRA `(.L_x_46) ;  /* 0x0000000000107947 */ /* 0x000fec0003800000 */
.L_x_45:
[----:B------:R-:W-:-:S04]  /*29c0*/  LOP3.LUT R4, R4, 0x80000000, RZ, 0xc0, !PT ;  /* 0x8000000004047812 */ /* 0x000fc800078ec0ff */
[----:B------:R-:W-:Y:S01]  /*29d0*/  LOP3.LUT R4, R4, 0x7f800000, RZ, 0xfc, !PT ;  /* 0x7f80000004047812 */ /* 0x000fe200078efcff */
[----:B------:R-:W-:Y:S06]  /*29e0*/  BRA `(.L_x_46) ;  /* 0x0000000000047947 */ /* 0x000fec0003800000 */
.L_x_44:
[----:B------:R-:W-:-:S07]  /*29f0*/  IMAD R4, R12, 0x800000, R4 ;  /* 0x008000000c047824 */ /* 0x000fce00078e0204 */
.L_x_46:
[----:B------:R-:W-:Y:S05]  /*2a00*/  BSYNC.RECONVERGENT B2 ;  /* 0x0000000000027941 */ /* 0x000fea0003800200 */
.L_x_43:
[----:B------:R-:W-:Y:S05]  /*2a10*/  BRA `(.L_x_47) ;  /* 0x0000000000207947 */ /* 0x000fea0003800000 */
.L_x_42:
[----:B------:R-:W-:-:S04]  /*2a20*/  LOP3.LUT R4, R5, 0x80000000, R4, 0x48, !PT ;  /* 0x8000000005047812 */ /* 0x000fc800078e4804 */
[----:B------:R-:W-:Y:S01]  /*2a30*/  LOP3.LUT R4, R4, 0x7f800000, RZ, 0xfc, !PT ;  /* 0x7f80000004047812 */ /* 0x000fe200078efcff */
[----:B------:R-:W-:Y:S06]  /*2a40*/  BRA `(.L_x_47) ;  /* 0x0000000000147947 */ /* 0x000fec0003800000 */
.L_x_41:
[----:B------:R-:W-:Y:S01]  /*2a50*/  LOP3.LUT R4, R5, 0x80000000, R4, 0x48, !PT ;  /* 0x8000000005047812 */ /* 0x000fe200078e4804 */
[----:B------:R-:W-:Y:S06]  /*2a60*/  BRA `(.L_x_47) ;  /* 0x00000000000c7947 */ /* 0x000fec0003800000 */
.L_x_40:
[----:B------:R-:W0:Y:S01]  /*2a70*/  MUFU.RSQ R4, -QNAN ;  /* 0xffc0000000047908 */ /* 0x000e220000001400 */
[----:B------:R-:W-:Y:S05]  /*2a80*/  BRA `(.L_x_47) ;  /* 0x0000000000047947 */ /* 0x000fea0003800000 */
.L_x_39:
[----:B------:R-:W-:-:S07]  /*2a90*/  FADD.FTZ R4, R4, R5 ;  /* 0x0000000504047221 */ /* 0x000fce0000010000 */
.L_x_47:
[----:B------:R-:W-:Y:S05]  /*2aa0*/  BSYNC.RECONVERGENT B1 ;  /* 0x0000000000017941 */ /* 0x000fea0003800200 */
.L_x_37:
[----:B------:R-:W-:-:S04]  /*2ab0*/  IMAD.MOV.U32 R11, RZ, RZ, 0x0 ;  /* 0x00000000ff0b7424 */ /* 0x000fc800078e00ff */
[----:B0-----:R-:W-:Y:S05]  /*2ac0*/  RET.REL.NODEC R10 `(_Z16multiply_mix_addPPsPPPfS2_) ;  /* 0xffffffd40a4c7950 */ /* 0x001fea0003c3ffff */
        .type           $_Z16multiply_mix_addPPsPPPfS2_$__internal_trig_reduction_slowpathd,@function
        .size           $_Z16multiply_mix_addPPsPPPfS2_$__internal_trig_reduction_slowpathd,(.L_x_69 - $_Z16multiply_mix_addPPsPPPfS2_$__internal_trig_reduction_slowpathd)
$_Z16multiply_mix_addPPsPPPfS2_$__internal_trig_reduction_slowpathd:
[----:B------:R-:W-:Y:S01]  /*2ad0*/  SHF.R.U32.HI R14, RZ, 0x14, R15 ;  /* 0x00000014ff0e7819 */ /* 0x000fe2000001160f */
[----:B------:R-:W-:-:S03]  /*2ae0*/  IMAD.MOV.U32 R6, RZ, RZ, RZ ;  /* 0x000000ffff067224 */ /* 0x000fc600078e00ff */
[----:B------:R-:W-:-:S04]  /*2af0*/  LOP3.LUT R4, R14, 0x7ff, RZ, 0xc0, !PT ;  /* 0x000007ff0e047812 */ /* 0x000fc800078ec0ff */
[----:B------:R-:W-:-:S13]  /*2b00*/  ISETP.NE.AND P0, PT, R4, 0x7ff, PT ;  /* 0x000007ff0400780c */ /* 0x000fda0003f05270 */
[----:B------:R-:W-:Y:S05]  /*2b10*/  @!P0 BRA `(.L_x_48) ;  /* 0x0000000800548947 */ /* 0x000fea0003800000 */
[----:B------:R-:W-:Y:S01]  /*2b20*/  IADD3 R4, PT, PT, R4, -0x400, RZ ;  /* 0xfffffc0004047810 */ /* 0x000fe20007ffe0ff */
[----:B------:R-:W-:Y:S01]  /*2b30*/  BSSY.RECONVERGENT B2, `(.L_x_49) ;  /* 0x0000032000027945 */ /* 0x000fe20003800200 */
[----:B------:R-:W-:Y:S02]  /*2b40*/  CS2R R8, SRZ ;  /* 0x0000000000087805 */ /* 0x000fe4000001ff00 */
[----:B------:R-:W-:Y:S02]  /*2b50*/  SHF.R.U32.HI R12, RZ, 0x6, R4 ;  /* 0x00000006ff0c7819 */ /* 0x000fe40000011604 */
[----:B------:R-:W-:Y:S02]  /*2b60*/  ISETP.GE.U32.AND P0, PT, R4, 0x80, PT ;  /* 0x000000800400780c */ /* 0x000fe40003f06070 */
[C---:B------:R-:W-:Y:S02]  /*2b70*/  IADD3 R4, PT, PT, -R12.reuse, 0x13, RZ ;  /* 0x000000130c047810 */ /* 0x040fe40007ffe1ff */
[----:B------:R-:W-:-:S02]  /*2b80*/  IADD3 R10, PT, PT, -R12, 0xf, RZ ;  /* 0x0000000f0c0a7810 */ /* 0x000fc40007ffe1ff */
[----:B------:R-:W-:-:S04]  /*2b90*/  SEL R11, R4, 0x12, P0 ;  /* 0x00000012040b7807 */ /* 0x000fc80000000000 */
[----:B------:R-:W-:-:S13]  /*2ba0*/  ISETP.GE.AND P0, PT, R10, R11, PT ;  /* 0x0000000b0a00720c */ /* 0x000fda0003f06270 */
[----:B------:R-:W-:Y:S05]  /*2bb0*/  @P0 BRA `(.L_x_50) ;  /* 0x0000000000a40947 */ /* 0x000fea0003800000 */
[----:B------:R-:W0:Y:S01]  /*2bc0*/  LDC.64 R4, c[0x0][0x358] ;  /* 0x0000d600ff047b82 */ /* 0x000e220000000a00 */
[C---:B------:R-:W-:Y:S01]  /*2bd0*/  SHF.L.U64.HI R27, R13.reuse, 0xb, R15 ;  /* 0x0000000b0d1b7819 */ /* 0x040fe2000001020f */
[----:B------:R-:W-:Y:S01]  /*2be0*/  BSSY.RECONVERGENT B3, `(.L_x_51) ;  /* 0x0000021000037945 */ /* 0x000fe20003800200 */
[----:B------:R-:W-:Y:S01]  /*2bf0*/  IMAD.SHL.U32 R13, R13, 0x800, RZ ;  /* 0x000008000d0d7824 */ /* 0x000fe200078e00ff */
[----:B------:R-:W-:Y:S01]  /*2c00*/  IADD3 R11, PT, PT, RZ, -R12, -R11 ;  /* 0x8000000cff0b7210 */ /* 0x000fe20007ffe80b */
[----:B------:R-:W-:Y:S01]  /*2c10*/  IMAD.MOV.U32 R25, RZ, RZ, RZ ;  /* 0x000000ffff197224 */ /* 0x000fe200078e00ff */
[----:B------:R-:W-:Y:S02]  /*2c20*/  CS2R R8, SRZ ;  /* 0x0000000000087805 */ /* 0x000fe4000001ff00 */
[----:B------:R-:W-:-:S07]  /*2c30*/  LOP3.LUT R27, R27, 0x80000000, RZ, 0xfc, !PT ;  /* 0x800000001b1b7812 */ /* 0x000fce00078efcff */
.L_x_52:
[----:B------:R-:W1:Y:S01]  /*2c40*/  LDC.64 R6, c[0x4][RZ] ;  /* 0x01000000ff067b82 */ /* 0x000e620000000a00 */
[----:B0-----:R-:W-:Y:S02]  /*2c50*/  R2UR UR4, R4 ;  /* 0x00000000040472ca */ /* 0x001fe400000e0000 */
[----:B------:R-:W-:Y:S01]  /*2c60*/  R2UR UR5, R5 ;  /* 0x00000000050572ca */ /* 0x000fe200000e0000 */
[----:B-1----:R-:W-:-:S12]  /*2c70*/  IMAD.WIDE R6, R10, 0x8, R6 ;  /* 0x000000080a067825 */ /* 0x002fd800078e0206 */
[----:B------:R-:W2:Y:S01]  /*2c80*/  LDG.E.64.CONSTANT R6, desc[UR4][R6.64] ;  /* 0x0000000406067981 */ /* 0x000ea2000c1e9b00 */
[----:B------:R-:W-:Y:S02]  /*2c90*/  VIADD R11, R11, 0x1 ;  /* 0x000000010b0b7836 */ /* 0x000fe40000000000 */
[----:B------:R-:W-:Y:S02]  /*2ca0*/  VIADD R10, R10, 0x1 ;  /* 0x000000010a0a7836 */ /* 0x000fe40000000000 */
[----:B--2---:R-:W-:-:S04]  /*2cb0*/  IMAD.WIDE.U32 R8, P2, R6, R13, R8 ;  /* 0x0000000d06087225 */ /* 0x004fc80007840008 */
[C---:B------:R-:W-:Y:S02]  /*2cc0*/  IMAD R29, R6.reuse, R27, RZ ;  /* 0x0000001b061d7224 */ /* 0x040fe400078e02ff */
[----:B------:R-:W-:Y:S02]  /*2cd0*/  IMAD R26, R7, R13, RZ ;  /* 0x0000000d071a7224 */ /* 0x000fe400078e02ff */
[----:B------:R-:W-:Y:S01]  /*2ce0*/  IMAD.HI.U32 R28, R6, R27, RZ ;  /* 0x0000001b061c7227 */ /* 0x000fe200078e00ff */
[----:B------:R-:W-:-:S03]  /*2cf0*/  IADD3 R9, P0, PT, R29, R9, RZ ;  /* 0x000000091d097210 */ /* 0x000fc60007f1e0ff */
[----:B------:R-:W-:Y:S01]  /*2d00*/  IMAD.X R28, RZ, RZ, R28, P2 ;  /* 0x000000ffff1c7224 */ /* 0x000fe200010e061c */
[----:B------:R-:W-:Y:S01]  /*2d10*/  IADD3 R9, P1, PT, R26, R9, RZ ;  /* 0x000000091a097210 */ /* 0x000fe20007f3e0ff */
[----:B------:R-:W-:-:S04]  /*2d20*/  IMAD.HI.U32 R26, R7, R13, RZ ;  /* 0x0000000d071a7227 */ /* 0x000fc800078e00ff */
[----:B------:R-:W-:Y:S01]  /*2d30*/  IMAD.HI.U32 R6, R7, R27, RZ ;  /* 0x0000001b07067227 */ /* 0x000fe200078e00ff */
[----:B------:R-:W-:-:S03]  /*2d40*/  IADD3.X R26, P0, PT, R26, R28, RZ, P0, !PT ;  /* 0x0000001c1a1a7210 */ /* 0x000fc6000071e4ff */
[----:B------:R-:W-:Y:S02]  /*2d50*/  IMAD R7, R7, R27, RZ ;  /* 0x0000001b07077224 */ /* 0x000fe400078e02ff */
[----:B------:R-:W-:Y:S01]  /*2d60*/  IMAD.X R6, RZ, RZ, R6, P0 ;  /* 0x000000ffff067224 */ /* 0x000fe200000e0606 */
[----:B------:R-:W-:Y:S01]  /*2d70*/  ISETP.NE.AND P0, PT, R11, -0xf, PT ;  /* 0xfffffff10b00780c */ /* 0x000fe20003f05270 */
[----:B------:R-:W-:Y:S01]  /*2d80*/  IMAD R29, R25, 0x8, R1 ;  /* 0x00000008191d7824 */ /* 0x000fe200078e0201 */
[----:B------:R-:W-:Y:S01]  /*2d90*/  IADD3.X R26, P1, PT, R7, R26, RZ, P1, !PT ;  /* 0x0000001a071a7210 */ /* 0x000fe20000f3e4ff */
[----:B------:R-:W-:-:S03]  /*2da0*/  VIADD R25, R25, 0x1 ;  /* 0x0000000119197836 */ /* 0x000fc60000000000 */
[----:B------:R0:W-:Y:S02]  /*2db0*/  STL.64 [R29], R8 ;  /* 0x000000081d007387 */ /* 0x0001e40000100a00 */
[----:B0-----:R-:W-:Y:S02]  /*2dc0*/  IMAD.X R9, RZ, RZ, R6, P1 ;  /* 0x000000ffff097224 */ /* 0x001fe400008e0606 */
[----:B------:R-:W-:-:S03]  /*2dd0*/  IMAD.MOV.U32 R8, RZ, RZ, R26 ;  /* 0x000000ffff087224 */ /* 0x000fc600078e001a */
[----:B------:R-:W-:Y:S05]  /*2de0*/  @P0 BRA `(.L_x_52) ;  /* 0xfffffffc00940947 */ /* 0x000fea000383ffff */
[----:B------:R-:W-:Y:S05]  /*2df0*/  BSYNC.RECONVERGENT B3 ;  /* 0x0000000000037941 */ /* 0x000fea0003800200 */
.L_x_51:
[----:B------:R-:W-:Y:S02]  /*2e00*/  LOP3.LUT R4, R14, 0x7ff, RZ, 0xc0, !PT ;  /* 0x000007ff0e047812 */ /* 0x000fe400078ec0ff */
[----:B------:R-:W-:-:S03]  /*2e10*/  IADD3 R10, PT, PT, -R12, 0x13, RZ ;  /* 0x000000130c0a7810 */ /* 0x000fc60007ffe1ff */
[----:B------:R-:W-:-:S05]  /*2e20*/  VIADD R4, R4, 0xfffffc00 ;  /* 0xfffffc0004047836 */ /* 0x000fca0000000000 */
[----:B------:R-:W-:-:S04]  /*2e30*/  ISETP.GE.U32.AND P0, PT, R4, 0x80, PT ;  /* 0x000000800400780c */ /* 0x000fc80003f06070 */
[----:B------:R-:W-:-:S09]  /*2e40*/  SEL R10, R10, 0x12, P0 ;  /* 0x000000120a0a7807 */ /* 0x000fd20000000000 */
.L_x_50:
[----:B------:R-:W-:Y:S05]  /*2e50*/  BSYNC.RECONVERGENT B2 ;  /* 0x0000000000027941 */ /* 0x000fea0003800200 */
.L_x_49:
[----:B------:R-:W-:Y:S01]  /*2e60*/  LOP3.LUT P0, R13, R14, 0x3f, RZ, 0xc0, !PT ;  /* 0x0000003f0e0d7812 */ /* 0x000fe2000780c0ff */
[----:B------:R-:W-:-:S04]  /*2e70*/  IMAD.IADD R12, R12, 0x1, R10 ;  /* 0x000000010c0c7824 */ /* 0x000fc800078e020a */
[----:B------:R-:W-:-:S05]  /*2e80*/  IMAD.U32 R29, R12, 0x8, R1 ;  /* 0x000000080c1d7824 */ /* 0x000fca00078e0001 */
[----:B------:R0:W-:Y:S04]  /*2e90*/  STL.64 [R29+-0x78], R8 ;  /* 0xffff88081d007387 */ /* 0x0001e80000100a00 */
[----:B------:R-:W2:Y:S04]  /*2ea0*/  @P0 LDL.64 R10, [R1+0x8] ;  /* 0x00000800010a0983 */ /* 0x000ea80000100a00 */
[----:B------:R-:W3:Y:S04]  /*2eb0*/  LDL.64 R4, [R1+0x10] ;  /* 0x0000100001047983 */ /* 0x000ee80000100a00 */
[----:B------:R-:W4:Y:S01]  /*2ec0*/  LDL.64 R6, [R1+0x18] ;  /* 0x0000180001067983 */ /* 0x000f220000100a00 */
[----:B------:R-:W-:Y:S01]  /*2ed0*/  BSSY.RECONVERGENT B2, `(.L_x_53) ;  /* 0x0000035000027945 */ /* 0x000fe20003800200 */
[----:B--2---:R-:W-:-:S02]  /*2ee0*/  @P0 SHF.R.U64 R12, R10, 0x1, R11 ;  /* 0x000000010a0c0819 */ /* 0x004fc4000000120b */
[----:B------:R-:W-:Y:S02]  /*2ef0*/  @P0 SHF.R.U32.HI R14, RZ, 0x1, R11 ;  /* 0x00000001ff0e0819 */ /* 0x000fe4000001160b */
[----:B------:R-:W-:Y:S02]  /*2f00*/  @P0 LOP3.LUT R11, R13, 0x3f, RZ, 0x3c, !PT ;  /* 0x0000003f0d0b0812 */ /* 0x000fe400078e3cff */
[----:B---3--:R-:W-:Y:S02]  /*2f10*/  @P0 SHF.L.U32 R25, R4, R13, RZ ;  /* 0x0000000d04190219 */ /* 0x008fe400000006ff */
[----:B0-----:R-:W-:Y:S02]  /*2f20*/  @P0 SHF.R.U64 R8, R12, R11, R14 ;  /* 0x0000000b0c080219 */ /* 0x001fe4000000120e */
[--C-:B------:R-:W-:Y:S02]  /*2f30*/  @P0 SHF.R.U32.HI R10, RZ, 0x1, R5.reuse ;  /* 0x00000001ff0a0819 */ /* 0x100fe40000011605 */
[----:B------:R-:W-:-:S02]  /*2f40*/  @P0 SHF.R.U64 R27, R4, 0x1, R5 ;  /* 0x00000001041b0819 */ /* 0x000fc40000001205 */
[----:B------:R-:W-:Y:S02]  /*2f50*/  @P0 SHF.L.U64.HI R26, R4, R13, R5 ;  /* 0x0000000d041a0219 */ /* 0x000fe40000010205 */
[----:B------:R-:W-:Y:S02]  /*2f60*/  @P0 SHF.R.U32.HI R9, RZ, R11, R14 ;  /* 0x0000000bff090219 */ /* 0x000fe4000001160e */
[----:B------:R-:W-:Y:S02]  /*2f70*/  @P0 LOP3.LUT R4, R25, R8, RZ, 0xfc, !PT ;  /* 0x0000000819040212 */ /* 0x000fe400078efcff */
[----:B----4-:R-:W-:Y:S02]  /*2f80*/  @P0 SHF.L.U32 R12, R6, R13, RZ ;  /* 0x0000000d060c0219 */ /* 0x010fe400000006ff */
[----:B------:R-:W-:Y:S01]  /*2f90*/  @P0 SHF.R.U64 R27, R27, R11, R10 ;  /* 0x0000000b1b1b0219 */ /* 0x000fe2000000120a */
[----:B------:R-:W-:Y:S01]  /*2fa0*/  IMAD.SHL.U32 R8, R4, 0x4, RZ ;  /* 0x0000000404087824 */ /* 0x000fe200078e00ff */
[----:B------:R-:W-:-:S02]  /*2fb0*/  @P0 LOP3.LUT R5, R26, R9, RZ, 0xfc, !PT ;  /* 0x000000091a050212 */ /* 0x000fc400078efcff */
[----:B------:R-:W-:Y:S02]  /*2fc0*/  @P0 SHF.L.U64.HI R13, R6, R13, R7 ;  /* 0x0000000d060d0219 */ /* 0x000fe40000010207 */
[----:B------:R-:W-:Y:S02]  /*2fd0*/  @P0 SHF.R.U32.HI R10, RZ, R11, R10 ;  /* 0x0000000bff0a0219 */ /* 0x000fe4000001160a */
[----:B------:R-:W-:Y:S02]  /*2fe0*/  @P0 LOP3.LUT R6, R12, R27, RZ, 0xfc, !PT ;  /* 0x0000001b0c060212 */ /* 0x000fe400078efcff */
[----:B------:R-:W-:Y:S02]  /*2ff0*/  SHF.L.U64.HI R4, R4, 0x2, R5 ;  /* 0x0000000204047819 */ /* 0x000fe40000010205 */
[----:B------:R-:W-:Y:S02]  /*3000*/  @P0 LOP3.LUT R7, R13, R10, RZ, 0xfc, !PT ;  /* 0x0000000a0d070212 */ /* 0x000fe400078efcff */
[----:B------:R-:W-:-:S02]  /*3010*/  SHF.L.W.U32.HI R5, R5, 0x2, R6 ;  /* 0x0000000205057819 */ /* 0x000fc40000010e06 */
[----:B------:R-:W-:Y:S02]  /*3020*/  IADD3 RZ, P0, PT, RZ, -R8, RZ ;  /* 0x80000008ffff7210 */ /* 0x000fe40007f1e0ff */
[----:B------:R-:W-:Y:S02]  /*3030*/  LOP3.LUT R9, RZ, R4, RZ, 0x33, !PT ;  /* 0x00000004ff097212 */ /* 0x000fe400078e33ff */
[----:B------:R-:W-:Y:S02]  /*3040*/  SHF.L.W.U32.HI R6, R6, 0x2, R7 ;  /* 0x0000000206067819 */ /* 0x000fe40000010e07 */
[----:B------:R-:W-:Y:S02]  /*3050*/  LOP3.LUT R10, RZ, R5, RZ, 0x33, !PT ;  /* 0x00000005ff0a7212 */ /* 0x000fe400078e33ff */
[----:B------:R-:W-:Y:S02]  /*3060*/  IADD3.X R9, P0, PT, RZ, R9, RZ, P0, !PT ;  /* 0x00000009ff097210 */ /* 0x000fe4000071e4ff */
[----:B------:R-:W-:-:S02]  /*3070*/  LOP3.LUT R11, RZ, R6, RZ, 0x33, !PT ;  /* 0x00000006ff0b7212 */ /* 0x000fc400078e33ff */
[----:B------:R-:W-:Y:S02]  /*3080*/  IADD3.X R10, P1, PT, RZ, R10, RZ, P0, !PT ;  /* 0x0000000aff0a7210 */ /* 0x000fe4000073e4ff */
[----:B------:R-:W-:-:S03]  /*3090*/  ISETP.GT.U32.AND P2, PT, R5, -0x1, PT ;  /* 0xffffffff0500780c */ /* 0x000fc60003f44070 */
[----:B------:R-:W-:Y:S01]  /*30a0*/  IMAD.X R11, RZ, RZ, R11, P1 ;  /* 0x000000ffff0b7224 */ /* 0x000fe200008e060b */
[----:B------:R-:W-:-:S04]  /*30b0*/  ISETP.GT.AND.EX P0, PT, R6, -0x1, PT, P2 ;  /* 0xffffffff0600780c */ /* 0x000fc80003f04320 */
[----:B------:R-:W-:Y:S02]  /*30c0*/  SEL R11, R6, R11, P0 ;  /* 0x0000000b060b7207 */ /* 0x000fe40000000000 */
[----:B------:R-:W-:Y:S02]  /*30d0*/  SEL R12, R5, R10, P0 ;  /* 0x0000000a050c7207 */ /* 0x000fe40000000000 */
[----:B------:R-:W-:-:S04]  /*30e0*/  ISETP.NE.U32.AND P1, PT, R11, RZ, PT ;  /* 0x000000ff0b00720c */ /* 0x000fc80003f25070 */
[----:B------:R-:W-:Y:S01]  /*30f0*/  SEL R5, R12, R11, !P1 ;  /* 0x0000000b0c057207 */ /* 0x000fe20004800000 */
[----:B------:R-:W-:-:S05]  /*3100*/  @!P0 IMAD.MOV R8, RZ, RZ, -R8 ;  /* 0x000000ffff088224 */ /* 0x000fca00078e0a08 */
[----:B------:R-:W0:Y:S02]  /*3110*/  FLO.U32 R5, R5 ;  /* 0x0000000500057300 */ /* 0x000e2400000e0000 */
[C---:B0-----:R-:W-:Y:S02]  /*3120*/  IADD3 R13, PT, PT, -R5.reuse, 0x1f, RZ ;  /* 0x0000001f050d7810 */ /* 0x041fe40007ffe1ff */
[----:B------:R-:W-:-:S03]  /*3130*/  IADD3 R10, PT, PT, -R5, 0x3f, RZ ;  /* 0x0000003f050a7810 */ /* 0x000fc60007ffe1ff */
[----:B------:R-:W-:Y:S01]  /*3140*/  @P1 IMAD.MOV R10, RZ, RZ, R13 ;  /* 0x000000ffff0a1224 */ /* 0x000fe200078e020d */
[----:B------:R-:W-:-:S04]  /*3150*/  SEL R13, R4, R9, P0 ;  /* 0x00000009040d7207 */ /* 0x000fc80000000000 */
[----:B------:R-:W-:-:S13]  /*3160*/  ISETP.NE.AND P1, PT, R10, RZ, PT ;  /* 0x000000ff0a00720c */ /* 0x000fda0003f25270 */
[----:B------:R-:W-:Y:S05]  /*3170*/  @!P1 BRA `(.L_x_54) ;  /* 0x0000000000289947 */ /* 0x000fea0003800000 */
[----:B------:R-:W-:Y:S02]  /*3180*/  LOP3.LUT R5, R10, 0x3f, RZ, 0xc0, !PT ;  /* 0x0000003f0a057812 */ /* 0x000fe400078ec0ff */
[--C-:B------:R-:W-:Y:S02]  /*3190*/  SHF.R.U64 R9, R8, 0x1, R13.reuse ;  /* 0x0000000108097819 */ /* 0x100fe4000000120d */
[----:B------:R-:W-:Y:S02]  /*31a0*/  SHF.R.U32.HI R13, RZ, 0x1, R13 ;  /* 0x00000001ff0d7819 */ /* 0x000fe4000001160d */
[----:B------:R-:W-:Y:S02]  /*31b0*/  LOP3.LUT R4, R10, 0x3f, RZ, 0xc, !PT ;  /* 0x0000003f0a047812 */ /* 0x000fe400078e0cff */
[CC--:B------:R-:W-:Y:S02]  /*31c0*/  SHF.L.U64.HI R11, R12.reuse, R5.reuse, R11 ;  /* 0x000000050c0b7219 */ /* 0x0c0fe4000001020b */
[----:B------:R-:W-:-:S02]  /*31d0*/  SHF.L.U32 R5, R12, R5, RZ ;  /* 0x000000050c057219 */ /* 0x000fc400000006ff */
[-CC-:B------:R-:W-:Y:S02]  /*31e0*/  SHF.R.U64 R12, R9, R4.reuse, R13.reuse ;  /* 0x00000004090c7219 */ /* 0x180fe4000000120d */
[----:B------:R-:W-:Y:S02]  /*31f0*/  SHF.R.U32.HI R4, RZ, R4, R13 ;  /* 0x00000004ff047219 */ /* 0x000fe4000001160d */
[----:B------:R-:W-:Y:S02]  /*3200*/  LOP3.LUT R12, R5, R12, RZ, 0xfc, !PT ;  /* 0x0000000c050c7212 */ /* 0x000fe400078efcff */
[----:B------:R-:W-:-:S07]  /*3210*/  LOP3.LUT R11, R11, R4, RZ, 0xfc, !PT ;  /* 0x000000040b0b7212 */ /* 0x000fce00078efcff */
.L_x_54:
[----:B------:R-:W-:Y:S05]  /*3220*/  BSYNC.RECONVERGENT B2 ;  /* 0x0000000000027941 */ /* 0x000fea0003800200 */
.L_x_53:
[----:B------:R-:W-:Y:S01]  /*3230*/  IMAD.WIDE.U32 R8, R12, 0x2168c235, RZ ;  /* 0x2168c2350c087825 */ /* 0x000fe200078e00ff */
[----:B------:R-:W-:-:S03]  /*3240*/  SHF.R.U32.HI R7, RZ, 0x1e, R7 ;  /* 0x0000001eff077819 */ /* 0x000fc60000011607 */
[----:B------:R-:W-:Y:S01]  /*3250*/  IMAD.MOV.U32 R4, RZ, RZ, R9 ;  /* 0x000000ffff047224 */ /* 0x000fe200078e0009 */
[----:B------:R-:W-:Y:S01]  /*3260*/  IADD3 RZ, P1, PT, R8, R8, RZ ;  /* 0x0000000808ff7210 */ /* 0x000fe20007f3e0ff */
[----:B------:R-:W-:Y:S01]  /*3270*/  IMAD.MOV.U32 R5, RZ, RZ, RZ ;  /* 0x000000ffff057224 */ /* 0x000fe200078e00ff */
[----:B------:R-:W-:Y:S01]  /*3280*/  LEA.HI R6, R6, R7, RZ, 0x1 ;  /* 0x0000000706067211 */ /* 0x000fe200078f08ff */
[----:B------:R-:W-:-:S04]  /*3290*/  IMAD.HI.U32 R9, R11, -0x36f0255e, RZ ;  /* 0xc90fdaa20b097827 */ /* 0x000fc800078e00ff */
[----:B------:R-:W-:-:S04]  /*32a0*/  IMAD.WIDE.U32 R4, R12, -0x36f0255e, R4 ;  /* 0xc90fdaa20c047825 */ /* 0x000fc800078e0004 */
[----:B------:R-:W-:-:S04]  /*32b0*/  IMAD.WIDE.U32 R4, P2, R11, 0x2168c235, R4 ;  /* 0x2168c2350b047825 */ /* 0x000fc80007840004 */
[----:B------:R-:W-:Y:S01]  /*32c0*/  IMAD R11, R11, -0x36f0255e, RZ ;  /* 0xc90fdaa20b0b7824 */ /* 0x000fe200078e02ff */
[----:B------:R-:W-:Y:S01]  /*32d0*/  IADD3.X RZ, P1, PT, R4, R4, RZ, P1, !PT ;  /* 0x0000000404ff7210 */ /* 0x000fe20000f3e4ff */
[----:B------:R-:W-:-:S03]  /*32e0*/  IMAD.X R8, RZ, RZ, R9, P2 ;  /* 0x000000ffff087224 */ /* 0x000fc600010e0609 */
[----:B------:R-:W-:-:S04]  /*32f0*/  IADD3 R5, P2, PT, R11, R5, RZ ;  /* 0x000000050b057210 */ /* 0x000fc80007f5e0ff */
[C---:B------:R-:W-:Y:S01]  /*3300*/  ISETP.GT.U32.AND P3, PT, R5.reuse, RZ, PT ;  /* 0x000000ff0500720c */ /* 0x040fe20003f64070 */
[----:B------:R-:W-:Y:S01]  /*3310*/  IMAD.X R8, RZ, RZ, R8, P2 ;  /* 0x000000ffff087224 */ /* 0x000fe200010e0608 */
[----:B------:R-:W-:-:S04]  /*3320*/  IADD3.X R4, P2, PT, R5, R5, RZ, P1, !PT ;  /* 0x0000000505047210 */ /* 0x000fc80000f5e4ff */
[C---:B------:R-:W-:Y:S01]  /*3330*/  ISETP.GT.AND.EX P1, PT, R8.reuse, RZ, PT, P3 ;  /* 0x000000ff0800720c */ /* 0x040fe20003f24330 */
[----:B------:R-:W-:-:S03]  /*3340*/  IMAD.X R9, R8, 0x1, R8, P2 ;  /* 0x0000000108097824 */ /* 0x000fc600010e0608 */
[----:B------:R-:W-:Y:S02]  /*3350*/  SEL R4, R4, R5, P1 ;  /* 0x0000000504047207 */ /* 0x000fe40000800000 */
[----:B------:R-:W-:Y:S02]  /*3360*/  SEL R8, R9, R8, P1 ;  /* 0x0000000809087207 */ /* 0x000fe40000800000 */
[----:B------:R-:W-:Y:S02]  /*3370*/  IADD3 R13, P2, PT, R4, 0x1, RZ ;  /* 0x00000001040d7810 */ /* 0x000fe40007f5e0ff */
[----:B------:R-:W-:Y:S02]  /*3380*/  SEL R5, RZ, 0xffffffff, !P1 ;  /* 0xffffffffff057807 */ /* 0x000fe40004800000 */
[----:B------:R-:W-:Y:S01]  /*3390*/  LOP3.LUT P1, R4, R15, 0x80000000, RZ, 0xc0, !PT ;  /* 0x800000000f047812 */ /* 0x000fe2000782c0ff */
[----:B------:R-:W-:Y:S02]  /*33a0*/  IMAD.X R8, RZ, RZ, R8, P2 ;  /* 0x000000ffff087224 */ /* 0x000fe400010e0608 */
[----:B------:R-:W-:Y:S01]  /*33b0*/  IMAD.IADD R5, R5, 0x1, -R10 ;  /* 0x0000000105057824 */ /* 0x000fe200078e0a0a */
[----:B------:R-:W-:-:S02]  /*33c0*/  @!P0 LOP3.LUT R4, R4, 0x80000000, RZ, 0x3c, !PT ;  /* 0x8000000004048812 */ /* 0x000fc400078e3cff */
[----:B------:R-:W-:Y:S01]  /*33d0*/  SHF.R.U64 R13, R13, 0xa, R8 ;  /* 0x0000000a0d0d7819 */ /* 0x000fe20000001208 */
[----:B------:R-:W-:-:S03]  /*33e0*/  IMAD.SHL.U32 R5, R5, 0x100000, RZ ;  /* 0x0010000005057824 */ /* 0x000fc600078e00ff */
[----:B------:R-:W-:-:S03]  /*33f0*/  IADD3 R13, P2, PT, R13, 0x1, RZ ;  /* 0x000000010d0d7810 */ /* 0x000fc60007f5e0ff */
[----:B------:R-:W-:Y:S01]  /*3400*/  @P1 IMAD.MOV R6, RZ, RZ, -R6 ;  /* 0x000000ffff061224 */ /* 0x000fe200078e0a06 */
[----:B------:R-:W-:-:S04]  /*3410*/  LEA.HI.X R8, R8, RZ, RZ, 0x16, P2 ;  /* 0x000000ff08087211 */ /* 0x000fc800010fb4ff */
[--C-:B------:R-:W-:Y:S02]  /*3420*/  SHF.R.U64 R13, R13, 0x1, R8.reuse ;  /* 0x000000010d0d7819 */ /* 0x100fe40000001208 */
[----:B------:R-:W-:Y:S02]  /*3430*/  SHF.R.U32.HI R8, RZ, 0x1, R8 ;  /* 0x00000001ff087819 */ /* 0x000fe40000011608 */
[----:B------:R-:W-:-:S04]  /*3440*/  IADD3 R13, P2, P3, RZ, RZ, R13 ;  /* 0x000000ffff0d7210 */ /* 0x000fc80007b5e00d */
[----:B------:R-:W-:-:S04]  /*3450*/  IADD3.X R5, PT, PT, R5, 0x3fe00000, R8, P2, P3 ;  /* 0x3fe0000005057810 */ /* 0x000fc800017e6408 */
[----:B------:R-:W-:-:S07]  /*3460*/  LOP3.LUT R15, R5, R4, RZ, 0xfc, !PT ;  /* 0x00000004050f7212 */ /* 0x000fce00078efcff */
.L_x_48:
[----:B------:R-:W-:Y:S02]  /*3470*/  IMAD.MOV.U32 R25, RZ, RZ, 0x0 ;  /* 0x00000000ff197424 */ /* 0x000fe400078e00ff */
[----:B------:R-:W-:Y:S02]  /*3480*/  IMAD.MOV.U32 R4, RZ, RZ, R13 ;  /* 0x000000ffff047224 */ /* 0x000fe400078e000d */
[----:B------:R-:W-:Y:S01]  /*3490*/  IMAD.MOV.U32 R5, RZ, RZ, R15 ;  /* 0x000000ffff057224 */ /* 0x000fe200078e000f */
[----:B------:R-:W-:Y:S06]  /*34a0*/  RET.REL.NODEC R24 `(_Z16multiply_mix_addPPsPPPfS2_) ;  /* 0xffffffc818d47950 */ /* 0x000fec0003c3ffff */
.L_x_55:
[----:B------:R-:W-:-:S00]  /*34b0*/  BRA `(.L_x_55) ;  /* 0xfffffffc00fc7947 */ /* 0x000fc0000383ffff */
[----:B------:R-:W-:-:S00]  /*34c0*/  NOP ;  /* 0x0000000000007918 */ /* 0x000fc00000000000 */
        /* <DEDUP_REMOVED lines=11> */
.L_x_69:


//--------------------- .text._Z16multiply_and_addPPPfS1_S0_ --------------------------
	.section	.text._Z16multiply_and_addPPPfS1_S0_,"ax",@progbits
	.align	128
        .global         _Z16multiply_and_addPPPfS1_S0_
        .type           _Z16multiply_and_addPPPfS1_S0_,@function
        .size           _Z16multiply_and_addPPPfS1_S0_,(.L_x_71 - _Z16multiply_and_addPPPfS1_S0_)
        .other          _Z16multiply_and_addPPPfS1_S0_,@"STO_CUDA_ENTRY STV_DEFAULT"
_Z16multiply_and_addPPPfS1_S0_:
.text._Z16multiply_and_addPPPfS1_S0_:
[----:B------:R-:W-:Y:S01]  /*0000*/  LDC R1, c[0x0][0x37c] ;  /* 0x0000df00ff017b82 */ /* 0x000fe20000000800 */
[----:B------:R-:W0:Y:S07]  /*0010*/  S2R R15, SR_TID.Y ;  /* 0x00000000000f7919 */ /* 0x000e2e0000002200 */
[----:B------:R-:W0:Y:S01]  /*0020*/  LDC.64 R2, c[0x0][0x380] ;  /* 0x0000e000ff027b82 */ /* 0x000e220000000a00 */
[----:B------:R-:W1:Y:S01]  /*0030*/  LDCU.64 UR8, c[0x0][0x358] ;  /* 0x00006b00ff0877ac */ /* 0x000e620008000a00 */
[----:B------:R-:W2:Y:S06]  /*0040*/  S2R R13, SR_CTAID.Y ;  /* 0x00000000000d7919 */ /* 0x000eac0000002600 */
[----:B------:R-:W3:Y:S01]  /*0050*/  LDC.64 R6, c[0x0][0x390] ;  /* 0x0000e400ff067b82 */ /* 0x000ee20000000a00 */
[----:B0-----:R-:W-:-:S06]  /*0060*/  IMAD.WIDE.U32 R2, R15, 0x8, R2 ;  /* 0x000000080f027825 */ /* 0x001fcc00078e0002 */
[----:B-1----:R-:W2:Y:S01]  /*0070*/  LDG.E.64 R2, desc[UR8][R2.64] ;  /* 0x0000000802027981 */ /* 0x002ea2000c1e1b00 */
[----:B---3--:R-:W-:-:S06]  /*0080*/  IMAD.WIDE.U32 R6, R15, 0x8, R6 ;  /* 0x000000080f067825 */ /* 0x008fcc00078e0006 */
[----:B------:R-:W3:Y:S01]  /*0090*/  LDG.E.64 R6, desc[UR8][R6.64] ;  /* 0x0000000806067981 */ /* 0x000ee2000c1e1b00 */
[----:B------:R-:W0:Y:S01]  /*00a0*/  S2R R12, SR_CTAID.X ;  /* 0x00000000000c7919 */ /* 0x000e220000002500 */
[----:B------:R-:W1:Y:S01]  /*00b0*/  S2R R0, SR_TID.X ;  /* 0x0000000000007919 */ /* 0x000e620000002100 */
[----:B------:R-:W0:Y:S01]  /*00c0*/  LDCU UR7, c[0x0][0x360] ;  /* 0x00006c00ff0777ac */ /* 0x000e220008000800 */
[----:B--2---:R-:W-:-:S06]  /*00d0*/  IMAD.WIDE.U32 R4, R13, 0x8, R2 ;  /* 0x000000080d047825 */ /* 0x004fcc00078e0002 */
[----:B------:R-:W2:Y:S01]  /*00e0*/  LDG.E.64 R4, desc[UR8][R4.64] ;  /* 0x0000000804047981 */ /* 0x000ea2000c1e1b00 */
[----:B0-----:R-:W-:Y:S01]  /*00f0*/  IMAD R8, R12, UR7, RZ ;  /* 0x000000070c087c24 */ /* 0x001fe2000f8e02ff */
[----:B-1----:R-:W-:-:S04]  /*0100*/  SHF.L.U32 R23, R0, 0x2, RZ ;  /* 0x0000000200177819 */ /* 0x002fc800000006ff */
[----:B------:R-:W-:Y:S01]  /*0110*/  LEA.HI R25, R8, R23, RZ, 0x1e ;  /* 0x0000001708197211 */ /* 0x000fe200078ff0ff */
[----:B---3--:R-:W-:-:S05]  /*0120*/  IMAD.WIDE.U32 R22, R23, 0x4, R6 ;  /* 0x0000000417167825 */ /* 0x008fca00078e0006 */
[----:B------:R-:W3:Y:S04]  /*0130*/  LDG.E R27, desc[UR8][R22.64+0x4] ;  /* 0x00000408161b7981 */ /* 0x000ee8000c1e1900 */
[----:B------:R-:W4:Y:S04]  /*0140*/  LDG.E R2, desc[UR8][R22.64] ;  /* 0x0000000816027981 */ /* 0x000f28000c1e1900 */
[----:B------:R-:W5:Y:S01]  /*0150*/  LDG.E R14, desc[UR8][R22.64+0xc] ;  /* 0x00000c08160e7981 */ /* 0x000f62000c1e1900 */
[----:B--2---:R-:W-:-:S03]  /*0160*/  IMAD.WIDE.U32 R24, R25, 0x4, R4 ;  /* 0x0000000419187825 */ /* 0x004fc600078e0004 */
[----:B------:R-:W2:Y:S04]  /*0170*/  LDG.E R4, desc[UR8][R22.64+0x8] ;  /* 0x0000080816047981 */ /* 0x000ea8000c1e1900 */
[----:B------:R-:W5:Y:S04]  /*0180*/  LDG.E R6, desc[UR8][R24.64+0x4] ;  /* 0x0000040818067981 */ /* 0x000f68000c1e1900 */
[----:B------:R-:W2:Y:S04]  /*0190*/  LDG.E R26, desc[UR8][R24.64] ;  /* 0x00000008181a7981 */ /* 0x000ea8000c1e1900 */
[----:B------:R-:W2:Y:S04]  /*01a0*/  LDG.E R8, desc[UR8][R24.64+0x8] ;  /* 0x0000080818087981 */ /* 0x000ea8000c1e1900 */
[----:B------:R-:W2:Y:S01]  /*01b0*/  LDG.E R10, desc[UR8][R24.64+0xc] ;  /* 0x00000c08180a7981 */ /* 0x000ea2000c1e1900 */
[----:B---3--:R-:W-:Y:S08]  /*01c0*/  F2F.F64.F32 R16, R27 ;  /* 0x0000001b00107310 */ /* 0x008ff00000201800 */
[----:B----4-:R-:W-:Y:S01]  /*01d0*/  F2F.F64.F32 R2, R2 ;  /* 0x0000000200027310 */ /* 0x010fe20000201800 */
[----:B------:R-:W0:Y:S01]  /*01e0*/  S2UR UR6, SR_CgaCtaId ;  /* 0x00000000000679c3 */ /* 0x000e220000008800 */
[----:B------:R-:W-:-:S02]  /*01f0*/  UMOV UR4, 0x400 ;  /* 0x0000040000047882 */ /* 0x000fc40000000000 */
[----:B------:R-:W-:Y:S02]  /*0200*/  UIADD3 UR5, UPT, UPT, UR4, 0x1000, URZ ;  /* 0x0000100004057890 */ /* 0x000fe4000fffe0ff */
[----:B0-----:R-:W-:Y:S02]  /*0210*/  ULEA UR4, UR6, UR4, 0x18 ;  /* 0x0000000406047291 */ /* 0x001fe4000f8ec0ff */
[----:B------:R-:W-:Y:S02]  /*0220*/  ULEA UR5, UR6, UR5, 0x18 ;  /* 0x0000000506057291 */ /* 0x000fe4000f8ec0ff */
[----:B------:R-:W-:-:S04]  /*0230*/  ULOP3.LUT UR6, UR7, 0x1, URZ, 0xc0, !UPT ;  /* 0x0000000107067892 */ /* 0x000fc8000f8ec0ff */
[----:B------:R-:W-:Y:S01]  /*0240*/  UISETP.NE.U32.AND UP0, UPT, UR6, 0x1, UPT ;  /* 0x000000010600788c */ /* 0x000fe2000bf05070 */
[----:B-----5:R-:W0:Y:S08]  /*0250*/  F2F.F64.F32 R6, R6 ;  /* 0x0000000600067310 */ /* 0x020e300000201800 */
[----:B--2---:R-:W1:Y:S01]  /*0260*/  F2F.F64.F32 R18, R26 ;  /* 0x0000001a00127310 */ /* 0x004e620000201800 */
[----:B0-----:R-:W-:-:S07]  /*0270*/  DMUL R20, R6, R16 ;  /* 0x0000001006147228 */ /* 0x001fce0000000000 */
[----:B------:R-:W-:Y:S01]  /*0280*/  F2F.F64.F32 R4, R4 ;  /* 0x0000000400047310 */ /* 0x000fe20000201800 */
[----:B-1----:R-:W-:-:S07]  /*0290*/  DMUL R16, R18, R16 ;  /* 0x0000001012107228 */ /* 0x002fce0000000000 */
[----:B------:R-:W0:Y:S01]  /*02a0*/  F2F.F64.F32 R8, R8 ;  /* 0x0000000800087310 */ /* 0x000e220000201800 */
[----:B------:R-:W-:-:S07]  /*02b0*/  DFMA R20, R18, R2, -R20 ;  /* 0x000000021214722b */ /* 0x000fce0000000814 */
[----:B------:R-:W1:Y:S01]  /*02c0*/  F2F.F64.F32 R10, R10 ;  /* 0x0000000a000a7310 */ /* 0x000e620000201800 */
[----:B------:R-:W-:-:S07]  /*02d0*/  DFMA R16, R6, R2, R16 ;  /* 0x000000020610722b */ /* 0x000fce0000000010 */
[----:B------:R-:W2:Y:S01]  /*02e0*/  F2F.F64.F32 R18, R14 ;  /* 0x0000000e00127310 */ /* 0x000ea20000201800 */
[-C--:B0-----:R-:W-:Y:S02]  /*02f0*/  DFMA R20, R8, R4.reuse, R20 ;  /* 0x000000040814722b */ /* 0x081fe40000000014 */
[----:B-1----:R-:W-:-:S06]  /*0300*/  DFMA R16, R10, R4, R16 ;  /* 0x000000040a10722b */ /* 0x002fcc0000000010 */
[-C--:B--2---:R-:W-:Y:S02]  /*0310*/  DFMA R20, -R10, R18.reuse, R20 ;  /* 0x000000120a14722b */ /* 0x084fe40000000114 */
[----:B------:R-:W-:Y:S01]  /*0320*/  DFMA R16, R8, R18, R16 ;  /* 0x000000120810722b */ /* 0x000fe20000000010 */
[----:B------:R-:W-:-:S07]  /*0330*/  IMAD R7, R15, UR7, R0 ;  /* 0x000000070f077c24 */ /* 0x000fce000f8e0200 */
[----:B------:R-:W0:Y:S08]  /*0340*/  F2F.F32.F64 R20, R20 ;  /* 0x0000001400147310 */ /* 0x000e300000301000 */
[----:B------:R-:W1:Y:S01]  /*0350*/  F2F.F32.F64 R17, R16 ;  /* 0x0000001000117310 */ /* 0x000e620000301000 */
[C---:B------:R-:W-:Y:S02]  /*0360*/  LEA R3, R7.reuse, UR4, 0x2 ;  /* 0x0000000407037c11 */ /* 0x040fe4000f8e10ff */
[----:B------:R-:W-:-:S03]  /*0370*/  LEA R2, R7, UR5, 0x2 ;  /* 0x0000000507027c11 */ /* 0x000fc6000f8e10ff */
[----:B0-----:R0:W-:Y:S04]  /*0380*/  STS [R3], R20 ;  /* 0x0000001403007388 */ /* 0x0011e80000000800 */
[----:B-1----:R0:W-:Y:S01]  /*0390*/  STS [R2], R17 ;  /* 0x0000001102007388 */ /* 0x0021e20000000800 */
[----:B------:R-:W-:Y:S01]  /*03a0*/  MOV R5, UR7 ;  /* 0x0000000700057c02 */ /* 0x000fe20008000f00 */
[----:B------:R-:W-:Y:S06]  /*03b0*/  BAR.SYNC.DEFER_BLOCKING 0x0 ;  /* 0x0000000000007b1d */ /* 0x000fec0000010000 */
[----:B------:R-:W-:Y:S05]  /*03c0*/  BRA.U !UP0, `(.L_x_56) ;  /* 0x0000000108547547 */ /* 0x000fea000b800000 */
[----:B------:R-:W-:-:S07]  /*03d0*/  MOV R4, R5 ;  /* 0x0000000500047202 */ /* 0x000fce0000000f00 */
.L_x_59:
[----:B------:R-:W-:Y:S01]  /*03e0*/  SHF.R.U32.HI R5, RZ, 0x1, R4 ;  /* 0x00000001ff057819 */ /* 0x000fe20000011604 */
[----:B------:R-:W-:Y:S03]  /*03f0*/  BSSY.RECONVERGENT B0, `(.L_x_57) ;  /* 0x000000d000007945 */ /* 0x000fe60003800200 */
[----:B------:R-:W-:-:S13]  /*0400*/  ISETP.GE.U32.AND P0, PT, R0, R5, PT ;  /* 0x000000050000720c */ /* 0x000fda0003f06070 */
[----:B-1----:R-:W-:Y:S05]  /*0410*/  @P0 BRA `(.L_x_58) ;  /* 0x0000000000280947 */ /* 0x002fea0003800000 */
[----:B------:R-:W-:Y:S01]  /*0420*/  LEA R6, R4, R3, 0x1 ;  /* 0x0000000304067211 */ /* 0x000fe200078e08ff */
[----:B------:R-:W-:Y:S05]  /*0430*/  LDS R9, [R3] ;  /* 0x0000000003097984 */ /* 0x000fea0000000800 */
[----:B------:R-:W1:Y:S02]  /*0440*/  LDS R6, [R6] ;  /* 0x0000000006067984 */ /* 0x000e640000000800 */
[----:B-1----:R-:W-:Y:S01]  /*0450*/  FADD R8, R6, R9 ;  /* 0x0000000906087221 */ /* 0x002fe20000000000 */
[----:B------:R-:W-:-:S04]  /*0460*/  LEA R9, R4, R2, 0x1 ;  /* 0x0000000204097211 */ /* 0x000fc800078e08ff */
[----:B------:R-:W-:Y:S04]  /*0470*/  STS [R3], R8 ;  /* 0x0000000803007388 */ /* 0x000fe80000000800 */
[----:B------:R-:W-:Y:S04]  /*0480*/  LDS R9, [R9] ;  /* 0x0000000009097984 */ /* 0x000fe80000000800 */
[----:B------:R-:W1:Y:S02]  /*0490*/  LDS R10, [R2] ;  /* 0x00000000020a7984 */ /* 0x000e640000000800 */
[----:B-1----:R-:W-:-:S05]  /*04a0*/  FADD R11, R9, R10 ;  /* 0x0000000a090b7221 */ /* 0x002fca0000000000 */
[----:B------:R1:W-:Y:S02]  /*04b0*/  STS [R2], R11 ;  /* 0x0000000b02007388 */ /* 0x0003e40000000800 */
.L_x_58:
[----:B------:R-:W-:Y:S05]  /*04c0*/  BSYNC.RECONVERGENT B0 ;  /* 0x0000000000007941 */ /* 0x000fea0003800200 */
.L_x_57:
[----:B------:R-:W-:Y:S01]  /*04d0*/  BAR.SYNC.DEFER_BLOCKING 0x0 ;  /* 0x0000000000007b1d */ /* 0x000fe20000010000 */
[C---:B------:R-:W-:Y:S02]  /*04e0*/  LOP3.LUT P0, RZ, R4.reuse, 0x2, RZ, 0xc0, !PT ;  /* 0x0000000204ff7812 */ /* 0x040fe4000780c0ff */
[----:B------:R-:W-:Y:S02]  /*04f0*/  ISETP.NE.AND P1, PT, R4, RZ, PT ;  /* 0x000000ff0400720c */ /* 0x000fe40003f25270 */
[----:B------:R-:W-:-:S11]  /*0500*/  MOV R4, R5 ;  /* 0x0000000500047202 */ /* 0x000fd60000000f00 */
[----:B------:R-:W-:Y:S05]  /*0510*/  @!P0 BRA P1, `(.L_x_59) ;  /* 0xfffffffc00b08947 */ /* 0x000fea000083ffff */
.L_x_56:
[----:B------:R-:W-:Y:S01]  /*0520*/  ISETP.GE.U32.AND P0, PT, R5, 0x2, PT ;  /* 0x000000020500780c */ /* 0x000fe20003f06070 */
[----:B------:R-:W-:Y:S03]  /*0530*/  BSSY.RECONVERGENT B0, `(.L_x_60) ;  /* 0x0000069000007945 */ /* 0x000fe60003800200 */
[----:B------:R-:W-:-:S13]  /*0540*/  ISETP.NE.OR P0, PT, R0, RZ, !P0 ;  /* 0x000000ff0000720c */ /* 0x000fda0004705670 */
[----:B------:R-:W-:Y:S05]  /*0550*/  @P0 BRA `(.L_x_61) ;  /* 0x0000000400980947 */ /* 0x000fea0003800000 */
[----:B------:R2:W3:Y:S01]  /*0560*/  LDS R10, [R3] ;  /* 0x00000000030a7984 */ /* 0x0004e20000000800 */
[C---:B------:R-:W-:Y:S01]  /*0570*/  IADD3 R4, PT, PT, R5.reuse, -0x2, RZ ;  /* 0xfffffffe05047810 */ /* 0x040fe20007ffe0ff */
[----:B------:R-:W-:Y:S02]  /*0580*/  HFMA2 R6, -RZ, RZ, 0, 5.9604644775390625e-08 ;  /* 0x00000001ff067431 */ /* 0x000fe400000001ff */
[----:B------:R2:W4:Y:S01]  /*0590*/  LDS R9, [R2] ;  /* 0x0000000002097984 */ /* 0x0005220000000800 */
[----:B------:R-:W-:Y:S02]  /*05a0*/  ISETP.GE.U32.AND P0, PT, R4, 0x7, PT ;  /* 0x000000070400780c */ /* 0x000fe40003f06070 */
[----:B------:R-:W-:-:S04]  /*05b0*/  IADD3 R4, PT, PT, R5, -0x1, RZ ;  /* 0xffffffff05047810 */ /* 0x000fc80007ffe0ff */
[----:B------:R-:W-:-:S07]  /*05c0*/  LOP3.LUT R5, R4, 0x7, RZ, 0xc0, !PT ;  /* 0x0000000704057812 */ /* 0x000fce00078ec0ff */
[----:B--2---:R-:W-:Y:S05]  /*05d0*/  @!P0 BRA `(.L_x_62) ;  /* 0x0000000000b48947 */ /* 0x004fea0003800000 */
[----:B------:R-:W-:Y:S02]  /*05e0*/  LEA R8, R7, 0x10, 0x2 ;  /* 0x0000001007087811 */ /* 0x000fe400078e10ff */
[----:B-1----:R-:W-:Y:S02]  /*05f0*/  LOP3.LUT R11, R4, 0xfffffff8, RZ, 0xc0, !PT ;  /* 0xfffffff8040b7812 */ /* 0x002fe400078ec0ff */
[C---:B------:R-:W-:Y:S02]  /*0600*/  IADD3 R7, PT, PT, R8.reuse, UR4, RZ ;  /* 0x0000000408077c10 */ /* 0x040fe4000fffe0ff */
[----:B------:R-:W-:Y:S01]  /*0610*/  MOV R6, RZ ;  /* 0x000000ff00067202 */ /* 0x000fe20000000f00 */
[----:B------:R-:W-:Y:S01]  /*0620*/  IMAD.MOV R11, RZ, RZ, -R11 ;  /* 0x000000ffff0b7224 */ /* 0x000fe200078e0a0b */
[----:B------:R-:W-:-:S07]  /*0630*/  IADD3 R8, PT, PT, R8, UR5, RZ ;  /* 0x0000000508087c10 */ /* 0x000fce000fffe0ff */
.L_x_63:
[----:B------:R-:W3:Y:S01]  /*0640*/  LDS R23, [R7+-0xc] ;  /* 0xfffff40007177984 */ /* 0x000ee20000000800 */
[----:B------:R-:W-:Y:S02]  /*0650*/  IADD3 R11, PT, PT, R11, 0x8, RZ ;  /* 0x000000080b0b7810 */ /* 0x000fe40007ffe0ff */
[----:B------:R-:W-:Y:S01]  /*0660*/  IADD3 R6, PT, PT, R6, 0x8, RZ ;  /* 0x0000000806067810 */ /* 0x000fe20007ffe0ff */
[----:B------:R-:W4:Y:S01]  /*0670*/  LDS R24, [R8+-0xc] ;  /* 0xfffff40008187984 */ /* 0x000f220000000800 */
[----:B------:R-:W-:-:S03]  /*0680*/  ISETP.NE.AND P0, PT, R11, RZ, PT ;  /* 0x000000ff0b00720c */ /* 0x000fc60003f05270 */
[----:B------:R-:W1:Y:S04]  /*0690*/  LDS R26, [R7+-0x8] ;  /* 0xfffff800071a7984 */ /* 0x000e680000000800 */
[----:B------:R-:W2:Y:S04]  /*06a0*/  LDS R21, [R8+-0x8] ;  /* 0xfffff80008157984 */ /* 0x000ea80000000800 */
[----:B------:R-:W5:Y:S04]  /*06b0*/  LDS R14, [R7+-0x4] ;  /* 0xfffffc00070e7984 */ /* 0x000f680000000800 */
[----:B------:R-:W5:Y:S04]  /*06c0*/  LDS R16, [R8+-0x4] ;  /* 0xfffffc0008107984 */ /* 0x000f680000000800 */
[----:B0-----:R-:W0:Y:S04]  /*06d0*/  LDS R17, [R7] ;  /* 0x0000000007117984 */ /* 0x001e280000000800 */
[----:B------:R-:W0:Y:S04]  /*06e0*/  LDS R18, [R8] ;  /* 0x0000000008127984 */ /* 0x000e280000000800 */
[----:B------:R-:W0:Y:S04]  /*06f0*/  LDS R19, [R7+0x4] ;  /* 0x0000040007137984 */ /* 0x000e280000000800 */
[----:B------:R-:W0:Y:S01]  /*0700*/  LDS R20, [R8+0x4] ;  /* 0x0000040008147984 */ /* 0x000e220000000800 */
[----:B---3--:R-:W-:-:S03]  /*0710*/  FADD R23, R23, R10 ;  /* 0x0000000a17177221 */ /* 0x008fc60000000000 */
[----:B------:R-:W3:Y:S01]  /*0720*/  LDS R22, [R8+0x8] ;  /* 0x0000080008167984 */ /* 0x000ee20000000800 */
[----:B----4-:R-:W-:-:S03]  /*0730*/  FADD R24, R24, R9 ;  /* 0x0000000918187221 */ /* 0x010fc60000000000 */
[----:B------:R-:W4:Y:S01]  /*0740*/  LDS R10, [R7+0x8] ;  /* 0x00000800070a7984 */ /* 0x000f220000000800 */
[----:B-1----:R-:W-:-:S03]  /*0750*/  FADD R25, R23, R26 ;  /* 0x0000001a17197221 */ /* 0x002fc60000000000 */
[----:B------:R-:W1:Y:S01]  /*0760*/  LDS R9, [R7+0xc] ;  /* 0x00000c0007097984 */ /* 0x000e620000000800 */
[----:B--2---:R-:W-:-:S03]  /*0770*/  FADD R27, R24, R21 ;  /* 0x00000015181b7221 */ /* 0x004fc60000000000 */
[----:B------:R-:W2:Y:S01]  /*0780*/  LDS R23, [R8+0xc] ;  /* 0x00000c0008177984 */ /* 0x000ea20000000800 */
[----:B-----5:R-:W-:-:S03]  /*0790*/  FADD R14, R25, R14 ;  /* 0x0000000e190e7221 */ /* 0x020fc60000000000 */
[----:B------:R5:W2:Y:S01]  /*07a0*/  LDS R24, [R7+0x10] ;  /* 0x0000100007187984 */ /* 0x000aa20000000800 */
[----:B------:R-:W-:-:S03]  /*07b0*/  FADD R27, R27, R16 ;  /* 0x000000101b1b7221 */ /* 0x000fc60000000000 */
[----:B------:R5:W2:Y:S01]  /*07c0*/  LDS R21, [R8+0x10] ;  /* 0x0000100008157984 */ /* 0x000aa20000000800 */
[----:B0-----:R-:W-:Y:S01]  /*07d0*/  FADD R14, R14, R17 ;  /* 0x000000110e0e7221 */ /* 0x001fe20000000000 */
[----:B-----5:R-:W-:Y:S01]  /*07e0*/  IADD3 R7, PT, PT, R7, 0x20, RZ ;  /* 0x0000002007077810 */ /* 0x020fe20007ffe0ff */
[----:B------:R-:W-:Y:S01]  /*07f0*/  FADD R27, R27, R18 ;  /* 0x000000121b1b7221 */ /* 0x000fe20000000000 */
[----:B------:R-:W-:Y:S01]  /*0800*/  IADD3 R8, PT, PT, R8, 0x20, RZ ;  /* 0x0000002008087810 */ /* 0x000fe20007ffe0ff */
[----:B------:R-:W-:Y:S02]  /*0810*/  FADD R19, R14, R19 ;  /* 0x000000130e137221 */ /* 0x000fe40000000000 */
[----:B------:R-:W-:-:S04]  /*0820*/  FADD R27, R27, R20 ;  /* 0x000000141b1b7221 */ /* 0x000fc80000000000 */
[----:B---3--:R-:W-:Y:S01]  /*0830*/  FADD R22, R27, R22 ;  /* 0x000000161b167221 */ /* 0x008fe20000000000 */
[----:B----4-:R-:W-:-:S04]  /*0840*/  FADD R10, R19, R10 ;  /* 0x0000000a130a7221 */ /* 0x010fc80000000000 */
[----:B-1----:R-:W-:Y:S01]  /*0850*/  FADD R9, R10, R9 ;  /* 0x000000090a097221 */ /* 0x002fe20000000000 */
[----:B--2---:R-:W-:-:S03]  /*0860*/  FADD R22, R22, R23 ;  /* 0x0000001716167221 */ /* 0x004fc60000000000 */
[----:B------:R-:W-:Y:S01]  /*0870*/  FADD R10, R9, R24 ;  /* 0x00000018090a7221 */ /* 0x000fe20000000000 */
[----:B------:R-:W-:Y:S01]  /*0880*/  FADD R9, R22, R21 ;  /* 0x0000001516097221 */ /* 0x000fe20000000000 */
[----:B------:R-:W-:Y:S06]  /*0890*/  @P0 BRA `(.L_x_63) ;  /* 0xfffffffc00680947 */ /* 0x000fec000383ffff */
[----:B------:R-:W-:-:S07]  /*08a0*/  IADD3 R6, PT, PT, R6, 0x1, RZ ;  /* 0x0000000106067810 */ /* 0x000fce0007ffe0ff */
.L_x_62:
[----:B------:R-:W-:-:S13]  /*08b0*/  ISETP.NE.AND P0, PT, R5, RZ, PT ;  /* 0x000000ff0500720c */ /* 0x000fda0003f05270 */
[----:B------:R-:W-:Y:S05]  /*08c0*/  @!P0 BRA `(.L_x_64) ;  /* 0x0000000000b48947 */ /* 0x000fea0003800000 */
[----:B------:R-:W-:Y:S02]  /*08d0*/  ISETP.GE.U32.AND P0, PT, R5, 0x4, PT ;  /* 0x000000040500780c */ /* 0x000fe40003f06070 */
[----:B0-----:R-:W-:-:S04]  /*08e0*/  LOP3.LUT R17, R4, 0x3, RZ, 0xc0, !PT ;  /* 0x0000000304117812 */ /* 0x001fc800078ec0ff */
[----:B------:R-:W-:-:S07]  /*08f0*/  ISETP.NE.AND P1, PT, R17, RZ, PT ;  /* 0x000000ff1100720c */ /* 0x000fce0003f25270 */
[----:B------:R-:W-:Y:S06]  /*0900*/  @!P0 BRA `(.L_x_65) ;  /* 0x00000000004c8947 */ /* 0x000fec0003800000 */
[C---:B------:R-:W-:Y:S01]  /*0910*/  LEA R5, R6.reuse, R3, 0x2 ;  /* 0x0000000306057211 */ /* 0x040fe200078e10ff */
[C---:B------:R-:W-:Y:S01]  /*0920*/  IMAD R8, R6.reuse, 0x4, R2 ;  /* 0x0000000406087824 */ /* 0x040fe200078e0202 */
[----:B------:R-:W-:-:S03]  /*0930*/  IADD3 R6, PT, PT, R6, 0x4, RZ ;  /* 0x0000000406067810 */ /* 0x000fc60007ffe0ff */
[----:B------:R-:W3:Y:S04]  /*0940*/  LDS R7, [R5] ;  /* 0x0000000005077984 */ /* 0x000ee80000000800 */
[----:B------:R-:W4:Y:S04]  /*0950*/  LDS R14, [R8] ;  /* 0x00000000080e7984 */ /* 0x000f280000000800 */
[----:B------:R-:W0:Y:S04]  /*0960*/  LDS R16, [R5+0x4] ;  /* 0x0000040005107984 */ /* 0x000e280000000800 */
[----:B-1----:R-:W1:Y:S04]  /*0970*/  LDS R11, [R8+0x4] ;  /* 0x00000400080b7984 */ /* 0x002e680000000800 */
[----:B------:R-:W2:Y:S04]  /*0980*/  LDS R18, [R5+0x8] ;  /* 0x0000080005127984 */ /* 0x000ea80000000800 */
[----:B------:R-:W5:Y:S04]  /*0990*/  LDS R20, [R8+0x8] ;  /* 0x0000080008147984 */ /* 0x000f680000000800 */
[----:B------:R-:W5:Y:S04]  /*09a0*/  LDS R22, [R5+0xc] ;  /* 0x00000c0005167984 */ /* 0x000f680000000800 */
[----:B------:R-:W5:Y:S01]  /*09b0*/  LDS R24, [R8+0xc] ;  /* 0x00000c0008187984 */ /* 0x000f620000000800 */
[----:B---3--:R-:W-:Y:S01]  /*09c0*/  FADD R7, R10, R7 ;  /* 0x000000070a077221 */ /* 0x008fe20000000000 */
[----:B----4-:R-:W-:-:S03]  /*09d0*/  FADD R14, R9, R14 ;  /* 0x0000000e090e7221 */ /* 0x010fc60000000000 */
[----:B0-----:R-:W-:Y:S01]  /*09e0*/  FADD R7, R7, R16 ;  /* 0x0000001007077221 */ /* 0x001fe20000000000 */
[----:B-1----:R-:W-:-:S03]  /*09f0*/  FADD R11, R14, R11 ;  /* 0x0000000b0e0b7221 */ /* 0x002fc60000000000 */
[----:B--2---:R-:W-:Y:S01]  /*0a00*/  FADD R7, R7, R18 ;  /* 0x0000001207077221 */ /* 0x004fe20000000000 */
[----:B-----5:R-:W-:-:S03]  /*0a10*/  FADD R11, R11, R20 ;  /* 0x000000140b0b7221 */ /* 0x020fc60000000000 */
[----:B------:R-:W-:Y:S01]  /*0a20*/  FADD R10, R7, R22 ;  /* 0x00000016070a7221 */ /* 0x000fe20000000000 */
[----:B------:R-:W-:-:S07]  /*0a30*/  FADD R9, R11, R24 ;  /* 0x000000180b097221 */ /* 0x000fce0000000000 */
.L_x_65:
[----:B------:R-:W-:Y:S05]  /*0a40*/  @!P1 BRA `(.L_x_64) ;  /* 0x0000000000549947 */ /* 0x000fea0003800000 */
[----:B------:R-:W-:Y:S02]  /*0a50*/  ISETP.NE.AND P0, PT, R17, 0x1, PT ;  /* 0x000000011100780c */ /* 0x000fe40003f05270 */
[----:B------:R-:W-:-:S04]  /*0a60*/  LOP3.LUT R4, R4, 0x1, RZ, 0xc0, !PT ;  /* 0x0000000104047812 */ /* 0x000fc800078ec0ff */
[----:B------:R-:W-:-:S07]  /*0a70*/  ISETP.NE.U32.AND P1, PT, R4, 0x1, PT ;  /* 0x000000010400780c */ /* 0x000fce0003f25070 */
[----:B------:R-:W-:Y:S06]  /*0a80*/  @!P0 BRA `(.L_x_66) ;  /* 0x00000000002c8947 */ /* 0x000fec0003800000 */
[C---:B------:R-:W-:Y:S02]  /*0a90*/  LEA R4, R6.reuse, R3, 0x2 ;  /* 0x0000000306047211 */ /* 0x040fe400078e10ff */
[C---:B------:R-:W-:Y:S02]  /*0aa0*/  LEA R7, R6.reuse, R2, 0x2 ;  /* 0x0000000206077211 */ /* 0x040fe400078e10ff */
[----:B------:R-:W-:Y:S01]  /*0ab0*/  IADD3 R6, PT, PT, R6, 0x2, RZ ;  /* 0x0000000206067810 */ /* 0x000fe20007ffe0ff */
[----:B------:R-:W3:Y:S04]  /*0ac0*/  LDS R5, [R4] ;  /* 0x0000000004057984 */ /* 0x000ee80000000800 */
[----:B------:R-:W4:Y:S04]  /*0ad0*/  LDS R8, [R7] ;  /* 0x0000000007087984 */ /* 0x000f280000000800 */
[----:B------:R-:W0:Y:S04]  /*0ae0*/  LDS R14, [R4+0x4] ;  /* 0x00000400040e7984 */ /* 0x000e280000000800 */
[----:B-1----:R-:W1:Y:S01]  /*0af0*/  LDS R11, [R7+0x4] ;  /* 0x00000400070b7984 */ /* 0x002e620000000800 */
[----:B---3--:R-:W-:Y:S01]  /*0b00*/  FADD R5, R10, R5 ;  /* 0x000000050a057221 */ /* 0x008fe20000000000 */
[----:B----4-:R-:W-:-:S03]  /*0b10*/  FADD R8, R9, R8 ;  /* 0x0000000809087221 */ /* 0x010fc60000000000 */
[----:B0-----:R-:W-:Y:S01]  /*0b20*/  FADD R10, R5, R14 ;  /* 0x0000000e050a7221 */ /* 0x001fe20000000000 */
[----:B-1----:R-:W-:-:S07]  /*0b30*/  FADD R9, R8, R11 ;  /* 0x0000000b08097221 */ /* 0x002fce0000000000 */
.L_x_66:
[C---:B------:R-:W-:Y:S02]  /*0b40*/  @!P1 LEA R4, R6.reuse, R3, 0x2 ;  /* 0x0000000306049211 */ /* 0x040fe400078e10ff */
[----:B------:R-:W-:-:S03]  /*0b50*/  @!P1 LEA R6, R6, R2, 0x2 ;  /* 0x0000000206069211 */ /* 0x000fc600078e10ff */
[----:B------:R-:W3:Y:S04]  /*0b60*/  @!P1 LDS R5, [R4] ;  /* 0x0000000004059984 */ /* 0x000ee80000000800 */
[----:B------:R-:W4:Y:S01]  /*0b70*/  @!P1 LDS R6, [R6] ;  /* 0x0000000006069984 */ /* 0x000f220000000800 */
[----:B---3--:R-:W-:Y:S01]  /*0b80*/  @!P1 FADD R10, R10, R5 ;  /* 0x000000050a0a9221 */ /* 0x008fe20000000000 */
[----:B----4-:R-:W-:-:S07]  /*0b90*/  @!P1 FADD R9, R9, R6 ;  /* 0x0000000609099221 */ /* 0x010fce0000000000 */
.L_x_64:
[----:B---3--:R2:W-:Y:S04]  /*0ba0*/  STS [R3], R10 ;  /* 0x0000000a03007388 */ /* 0x0085e80000000800 */
[----:B----4-:R2:W-:Y:S02]  /*0bb0*/  STS [R2], R9 ;  /* 0x0000000902007388 */ /* 0x0105e40000000800 */
.L_x_61:
[----:B------:R-:W-:Y:S05]  /*0bc0*/  BSYNC.RECONVERGENT B0 ;  /* 0x0000000000007941 */ /* 0x000fea0003800200 */
.L_x_60:
[----:B------:R-:W-:Y:S01]  /*0bd0*/  BAR.SYNC.DEFER_BLOCKING 0x0 ;  /* 0x0000000000007b1d */ /* 0x000fe20000010000 */
[----:B------:R-:W-:-:S13]  /*0be0*/  ISETP.NE.AND P0, PT, R0, RZ, PT ;  /* 0x000000ff0000720c */ /* 0x000fda0003f05270 */
[----:B------:R-:W-:Y:S05]  /*0bf0*/  @P0 EXIT ;  /* 0x000000000000094d */ /* 0x000fea0003800000 */
[----:B------:R-:W3:Y:S01]  /*0c00*/  LDC.64 R4, c[0x0][0x388] ;  /* 0x0000e200ff047b82 */ /* 0x000ee20000000a00 */
[----:B0-2---:R-:W0:Y:S04]  /*0c10*/  LDS R3, [R3] ;  /* 0x0000000003037984 */ /* 0x005e280000000800 */
[----:B------:R-:W2:Y:S01]  /*0c20*/  LDS R17, [R2] ;  /* 0x0000000002117984 */ /* 0x000ea20000000800 */
[----:B---3--:R-:W-:-:S05]  /*0c30*/  IMAD.WIDE.U32 R4, R15, 0x8, R4 ;  /* 0x000000080f047825 */ /* 0x008fca00078e0004 */
[----:B------:R-:W3:Y:S02]  /*0c40*/  LDG.E.64 R6, desc[UR8][R4.64] ;  /* 0x0000000804067981 */ /* 0x000ee4000c1e1b00 */
[----:B---3--:R-:W-:-:S06]  /*0c50*/  IMAD.WIDE.U32 R6, R13, 0x8, R6 ;  /* 0x000000080d067825 */ /* 0x008fcc00078e0006 */
[----:B------:R-:W3:Y:S01]  /*0c60*/  LDG.E.64 R6, desc[UR8][R6.64] ;  /* 0x0000000806067981 */ /* 0x000ee2000c1e1b00 */
[----:B------:R-:W-:-:S05]  /*0c70*/  SHF.L.U32 R15, R12, 0x1, RZ ;  /* 0x000000010c0f7819 */ /* 0x000fca00000006ff */
[----:B---3--:R-:W-:-:S05]  /*0c80*/  IMAD.WIDE.U32 R8, R15, 0x4, R6 ;  /* 0x000000040f087825 */ /* 0x008fca00078e0006 */
[----:B0-----:R-:W-:Y:S04]  /*0c90*/  STG.E desc[UR8][R8.64], R3 ;  /* 0x0000000308007986 */ /* 0x001fe8000c101908 */
[----:B-1----:R-:W3:Y:S02]  /*0ca0*/  LDG.E.64 R10, desc[UR8][R4.64] ;  /* 0x00000008040a7981 */ /* 0x002ee4000c1e1b00 */
[----:B---3--:R-:W-:-:S06]  /*0cb0*/  IMAD.WIDE.U32 R10, R13, 0x8, R10 ;  /* 0x000000080d0a7825 */ /* 0x008fcc00078e000a */
[----:B------:R-:W3:Y:S02]  /*0cc0*/  LDG.E.64 R10, desc[UR8][R10.64] ;  /* 0x000000080a0a7981 */ /* 0x000ee4000c1e1b00 */
[----:B---3--:R-:W-:-:S05]  /*0cd0*/  IMAD.WIDE.U32 R12, R15, 0x4, R10 ;  /* 0x000000040f0c7825 */ /* 0x008fca00078e000a */
[----:B--2---:R-:W-:Y:S01]  /*0ce0*/  STG.E desc[UR8][R12.64+0x4], R17 ;  /* 0x000004110c007986 */ /* 0x004fe2000c101908 */
[----:B------:R-:W-:Y:S05]  /*0cf0*/  EXIT ;  /* 0x000000000000794d */ /* 0x000fea0003800000 */
.L_x_67:
        /* <DEDUP_REMOVED lines=16> */
.L_x_71:


//--------------------- .nv.global.init           --------------------------
	.section	.nv.global.init,"aw",@progbits
	.align	16
.nv.global.init:
	.type		__cudart_sin_cos_coeffs,@object
	.size		__cudart_sin_cos_coeffs,(__cudart_i2opi_d - __cudart_sin_cos_coeffs)
__cudart_sin_cos_coeffs:
        /*0000*/ 	.byte	0x46, 0xd2, 0xb0, 0x2c, 0xf1, 0xe5, 0x5a, 0xbe, 0x92, 0xe3, 0xac, 0x69, 0xe3, 0x1d, 0xc7, 0x3e
        /*0010*/ 	.byte	0xa1, 0x62, 0xdb, 0x19, 0xa0, 0x01, 0x2a, 0xbf, 0x18, 0x08, 0x11, 0x11, 0x11, 0x11, 0x81, 0x3f
        /*0020*/ 	.byte	0x54, 0x55, 0x55, 0x55, 0x55, 0x55, 0xc5, 0xbf, 0x00, 0x00, 0x00, 0x00, 0x00, 0x00, 0x00, 0x00
        /*0030*/ 	.byte	0x00, 0x00, 0x00, 0x00, 0x00, 0x00, 0x00, 0x00, 0x64, 0x81, 0xfd, 0x20, 0x83, 0xff, 0xa8, 0xbd
        /*0040*/ 	.byte	0x28, 0x85, 0xef, 0xc1, 0xa7, 0xee, 0x21, 0x3e, 0xd9, 0xe6, 0x06, 0x8e, 0x4f, 0x7e, 0x92, 0xbe
        /*0050*/ 	.byte	0xe9, 0xbc, 0xdd, 0x19, 0xa0, 0x01, 0xfa, 0x3e, 0x47, 0x5d, 0xc1, 0x16, 0x6c, 0xc1, 0x56, 0xbf
        /*0060*/ 	.byte	0x51, 0x55, 0x55, 0x55, 0x55, 0x55, 0xa5, 0x3f, 0x00, 0x00, 0x00, 0x00, 0x00, 0x00, 0xe0, 0xbf
        /*0070*/ 	.byte	0x00, 0x00, 0x00, 0x00, 0x00, 0x00, 0xf0, 0x3f, 0x00, 0x00, 0x00, 0x00, 0x00, 0x00, 0x00, 0x00
	.type		__cudart_i2opi_d,@object
	.size		__cudart_i2opi_d,(.L_0 - __cudart_i2opi_d)
__cudart_i2opi_d:
        /* <DEDUP_REMOVED lines=9> */
.L_0:


//--------------------- .nv.shared._Z16multiply_mix_addPPsPPPfS2_ --------------------------
	.section	.nv.shared._Z16multiply_mix_addPPsPPPfS2_,"aw",@nobits
	.sectionflags	@""
	.align	4
.nv.shared._Z16multiply_mix_addPPsPPPfS2_:
	.zero		9216


//--------------------- .nv.shared.reserved.0     --------------------------
	.section	.nv.shared.reserved.0,"aw",@nobits
	.weak		__nv_reservedSMEM_offset_0_alias
	.size		__nv_reservedSMEM_offset_0_alias, 0, 64
	.other		__nv_reservedSMEM_offset_0_alias,@"STO_CUDA_RESERVED_SHARED STV_DEFAULT"
__nv_reservedSMEM_offset_0_alias:
	.zero		0
	.zero		64


//--------------------- .nv.shared._Z16multiply_and_addPPPfS1_S0_ --------------------------
	.section	.nv.shared._Z16multiply_and_addPPPfS1_S0_,"aw",@nobits
	.sectionflags	@""
	.align	4
.nv.shared._Z16multiply_and_addPPPfS1_S0_:
	.zero		9216


//--------------------- .nv.constant0._Z16multiply_mix_addPPsPPPfS2_ --------------------------
	.section	.nv.constant0._Z16multiply_mix_addPPsPPPfS2_,"a",@progbits
	.sectionflags	@""
	.align	4
.nv.constant0._Z16multiply_mix_addPPsPPPfS2_:
	.zero		920


//--------------------- .nv.constant0._Z16multiply_and_addPPPfS1_S0_ --------------------------
	.section	.nv.constant0._Z16multiply_and_addPPPfS1_S0_,"a",@progbits
	.sectionflags	@""
	.align	4
.nv.constant0._Z16multiply_and_addPPPfS1_S0_:
	.zero		920


//--------------------- SYMBOLS --------------------------

	.type		.nv.reservedSmem.offset0,@object
	.size		.nv.reservedSmem.offset0,0x4
	.type		.nv.reservedSmem.cap,@object
	.size		.nv.reservedSmem.cap,0x4
